	.target	sm_100a

	.elftype	@"ET_EXEC"


//--------------------- .note.nv.tkinfo           --------------------------
	.section	.note.nv.tkinfo,"",@"SHT_NOTE"
	.sectionflags	@"SHF_NOTE_NV_TKINFO"
	.tkinfo
        /*0018*/ 	.word	0x00000002
        /*0030*/ 	.string	""
        /*0030*/ 	.string	"ptxas"
        /*0030*/ 	.string	"Cuda compilation tools, release 13.0, V13.0.88"
        /*0030*/ 	.string	"Build cuda_13.0.r13.0/compiler.36424714_0"
        /*0030*/ 	.string	"-arch sm_100a -m 64 "



//--------------------- .note.nv.cuinfo           --------------------------
	.section	.note.nv.cuinfo,"",@"SHT_NOTE"
	.sectionflags	@"SHF_NOTE_NV_CUINFO"
        /*0018*/ 	.short	0x0002
        /*001a*/ 	.short	0x0064
        /*001c*/ 	.short	0x0082
	.zero		2


//--------------------- .nv.info                  --------------------------
	.section	.nv.info,"",@"SHT_CUDA_INFO"
	.align	4


	//----- nvinfo : EIATTR_REGCOUNT
	.align		4
        /*0000*/ 	.byte	0x04, 0x2f
        /*0002*/ 	.short	(.L_20 - .L_19)
	.align		4
.L_19:
        /*0004*/ 	.word	index@(_ZN7cutlass13device_kernelINS_4gemm6kernel13GemmUniversalIN4cute5tupleIJiiiiEEENS1_10collective13CollectiveMmaINS1_35MainloopSm100TmaUmmaWarpSpecializedILi5ELi2ELi4ENS5_IJNS4_1CILi1EEENSA_ILi2EEESB_EEEEENS5_IJNSA_ILi64EEENSA_ILi256EEENSA_ILi128EEEEEENS_12float_e4m3_tENS5_IJlSB_lEEESJ_SK_NS4_8TiledMMAINS4_8MMA_AtomIJNS4_10MMA_TraitsINS4_19SM100_MMA_F8F6F4_SSEJSJ_SJ_fSF_SG_NS4_17integral_constantINS4_4UMMA5MajorELSR_0EEESS_NSP_INSQ_7ScaleInELST_0EEESU_EEEEEENS4_6LayoutINS5_IJSB_SB_SB_EEENS5_IJNSA_ILi0EEESZ_SZ_EEEEENS5_IJNS4_10UnderscoreES12_S12_EEEEENS4_23SM90_TMA_LOAD_MULTICASTENS4_14ComposedLayoutINS4_7SwizzleILi3ELi4ELi3EEENS4_18smem_ptr_flag_bitsILi8EEENSX_INS5_IJNSA_ILi8EEESH_EEENS5_IJSH_SB_EEEEEEEvNS4_8identityENS4_13SM90_TMA_LOADES1F_vS1G_EENS_8epilogue10collective18CollectiveEpilogueINS1J_23Sm100TmaWarpSpecializedILi4ELi2ELi32ELb0ELb0EEEJSI_NS5_IJNSX_ISF_SB_EES1O_EEESJ_SK_SJ_SK_NS1J_6fusion15FusionCallbacksIS1N_NS1Q_17LinearCombinationISJ_fSJ_fLNS_15FloatRoundStyleE2EEESI_S1P_JEEENS4_5SM1004TMEM4LOAD26SM100_TMEM_LOAD_16dp32b32xES1H_NS16_INS17_ILi2ELi4ELi3EEES1A_NSX_INS5_IJS1B_SF_EEENS5_IJSF_SB_EEEEEEENS4_39AutoVectorizingCopyWithAssumedAlignmentILi128EEENS4_14SM90_TMA_STOREES24_S26_S26_EEEvvEEEEvNT_6ParamsE)
        /*0008*/ 	.word	0x00000075


	//----- nvinfo : EIATTR_FRAME_SIZE
	.align		4
.L_20:
        /*000c*/ 	.byte	0x04, 0x11
        /*000e*/ 	.short	(.L_22 - .L_21)
	.align		4
.L_21:
        /*0010*/ 	.word	index@($__internal_2_$__cuda_sm10x_tcgen05_guardrail_trap_unallocated_columns_being_dealloced)
        /*0014*/ 	.word	0x00000000


	//----- nvinfo : EIATTR_FRAME_SIZE
	.align		4
.L_22:
        /*0018*/ 	.byte	0x04, 0x11
        /*001a*/ 	.short	(.L_24 - .L_23)
	.align		4
.L_23:
        /*001c*/ 	.word	index@($__internal_1_$__cuda_sm10x_tcgen05_guardrail_trap_phase_invalid_during_alloc)
        /*0020*/ 	.word	0x00000000


	//----- nvinfo : EIATTR_FRAME_SIZE
	.align		4
.L_24:
        /*0024*/ 	.byte	0x04, 0x11
        /*0026*/ 	.short	(.L_26 - .L_25)
	.align		4
.L_25:
        /*0028*/ 	.word	index@($__internal_0_$__cuda_sm10x_tcgen05_guardrail_trap_col_being_dealloced_not_returned_by_alloc)
        /*002c*/ 	.word	0x00000000


	//----- nvinfo : EIATTR_FRAME_SIZE
	.align		4
.L_26:
        /*0030*/ 	.byte	0x04, 0x11
        /*0032*/ 	.short	(.L_28 - .L_27)
	.align		4
.L_27:
        /*0034*/ 	.word	index@(_ZN7cutlass13device_kernelINS_4gemm6kernel13GemmUniversalIN4cute5tupleIJiiiiEEENS1_10collective13CollectiveMmaINS1_35MainloopSm100TmaUmmaWarpSpecializedILi5ELi2ELi4ENS5_IJNS4_1CILi1EEENSA_ILi2EEESB_EEEEENS5_IJNSA_ILi64EEENSA_ILi256EEENSA_ILi128EEEEEENS_12float_e4m3_tENS5_IJlSB_lEEESJ_SK_NS4_8TiledMMAINS4_8MMA_AtomIJNS4_10MMA_TraitsINS4_19SM100_MMA_F8F6F4_SSEJSJ_SJ_fSF_SG_NS4_17integral_constantINS4_4UMMA5MajorELSR_0EEESS_NSP_INSQ_7ScaleInELST_0EEESU_EEEEEENS4_6LayoutINS5_IJSB_SB_SB_EEENS5_IJNSA_ILi0EEESZ_SZ_EEEEENS5_IJNS4_10UnderscoreES12_S12_EEEEENS4_23SM90_TMA_LOAD_MULTICASTENS4_14ComposedLayoutINS4_7SwizzleILi3ELi4ELi3EEENS4_18smem_ptr_flag_bitsILi8EEENSX_INS5_IJNSA_ILi8EEESH_EEENS5_IJSH_SB_EEEEEEEvNS4_8identityENS4_13SM90_TMA_LOADES1F_vS1G_EENS_8epilogue10collective18CollectiveEpilogueINS1J_23Sm100TmaWarpSpecializedILi4ELi2ELi32ELb0ELb0EEEJSI_NS5_IJNSX_ISF_SB_EES1O_EEESJ_SK_SJ_SK_NS1J_6fusion15FusionCallbacksIS1N_NS1Q_17LinearCombinationISJ_fSJ_fLNS_15FloatRoundStyleE2EEESI_S1P_JEEENS4_5SM1004TMEM4LOAD26SM100_TMEM_LOAD_16dp32b32xES1H_NS16_INS17_ILi2ELi4ELi3EEES1A_NSX_INS5_IJS1B_SF_EEENS5_IJSF_SB_EEEEEEENS4_39AutoVectorizingCopyWithAssumedAlignmentILi128EEENS4_14SM90_TMA_STOREES24_S26_S26_EEEvvEEEEvNT_6ParamsE)
        /*0038*/ 	.word	0x00000000


	//----- nvinfo : EIATTR_MIN_STACK_SIZE
	.align		4
.L_28:
        /*003c*/ 	.byte	0x04, 0x12
        /*003e*/ 	.short	(.L_30 - .L_29)
	.align		4
.L_29:
        /*0040*/ 	.word	index@(_ZN7cutlass13device_kernelINS_4gemm6kernel13GemmUniversalIN4cute5tupleIJiiiiEEENS1_10collective13CollectiveMmaINS1_35MainloopSm100TmaUmmaWarpSpecializedILi5ELi2ELi4ENS5_IJNS4_1CILi1EEENSA_ILi2EEESB_EEEEENS5_IJNSA_ILi64EEENSA_ILi256EEENSA_ILi128EEEEEENS_12float_e4m3_tENS5_IJlSB_lEEESJ_SK_NS4_8TiledMMAINS4_8MMA_AtomIJNS4_10MMA_TraitsINS4_19SM100_MMA_F8F6F4_SSEJSJ_SJ_fSF_SG_NS4_17integral_constantINS4_4UMMA5MajorELSR_0EEESS_NSP_INSQ_7ScaleInELST_0EEESU_EEEEEENS4_6LayoutINS5_IJSB_SB_SB_EEENS5_IJNSA_ILi0EEESZ_SZ_EEEEENS5_IJNS4_10UnderscoreES12_S12_EEEEENS4_23SM90_TMA_LOAD_MULTICASTENS4_14ComposedLayoutINS4_7SwizzleILi3ELi4ELi3EEENS4_18smem_ptr_flag_bitsILi8EEENSX_INS5_IJNSA_ILi8EEESH_EEENS5_IJSH_SB_EEEEEEEvNS4_8identityENS4_13SM90_TMA_LOADES1F_vS1G_EENS_8epilogue10collective18CollectiveEpilogueINS1J_23Sm100TmaWarpSpecializedILi4ELi2ELi32ELb0ELb0EEEJSI_NS5_IJNSX_ISF_SB_EES1O_EEESJ_SK_SJ_SK_NS1J_6fusion15FusionCallbacksIS1N_NS1Q_17LinearCombinationISJ_fSJ_fLNS_15FloatRoundStyleE2EEESI_S1P_JEEENS4_5SM1004TMEM4LOAD26SM100_TMEM_LOAD_16dp32b32xES1H_NS16_INS17_ILi2ELi4ELi3EEES1A_NSX_INS5_IJS1B_SF_EEENS5_IJSF_SB_EEEEEEENS4_39AutoVectorizingCopyWithAssumedAlignmentILi128EEENS4_14SM90_TMA_STOREES24_S26_S26_EEEvvEEEEvNT_6ParamsE)
        /*0044*/ 	.word	0x00000000
.L_30:


//--------------------- .nv.compat                --------------------------
	.section	.nv.compat,"",@"SHT_CUDA_COMPAT_INFO"
	.align	4
        /*0000*/ 	.byte	0x02, 0x09, 0x01, 0x00, 0x02, 0x02, 0x02, 0x00, 0x02, 0x05, 0x05, 0x00, 0x03, 0x07, 0x01, 0x01
        /*0010*/ 	.byte	0x02, 0x03, 0x01, 0x00, 0x02, 0x06, 0x01, 0x00, 0x04, 0x0b, 0x08, 0x00, 0x09, 0x00, 0x00, 0x00
        /*0020*/ 	.byte	0x00, 0x00, 0x00, 0x00


//--------------------- .nv.info._ZN7cutlass13device_kernelINS_4gemm6kernel13GemmUniversalIN4cute5tupleIJiiiiEEENS1_10collective13CollectiveMmaINS1_35MainloopSm100TmaUmmaWarpSpecializedILi5ELi2ELi4ENS5_IJNS4_1CILi1EEENSA_ILi2EEESB_EEEEENS5_IJNSA_ILi64EEENSA_ILi256EEENSA_ILi128EEEEEENS_12float_e4m3_tENS5_IJlSB_lEEESJ_SK_NS4_8TiledMMAINS4_8MMA_AtomIJNS4_10MMA_TraitsINS4_19SM100_MMA_F8F6F4_SSEJSJ_SJ_fSF_SG_NS4_17integral_constantINS4_4UMMA5MajorELSR_0EEESS_NSP_INSQ_7ScaleInELST_0EEESU_EEEEEENS4_6LayoutINS5_IJSB_SB_SB_EEENS5_IJNSA_ILi0EEESZ_SZ_EEEEENS5_IJNS4_10UnderscoreES12_S12_EEEEENS4_23SM90_TMA_LOAD_MULTICASTENS4_14ComposedLayoutINS4_7SwizzleILi3ELi4ELi3EEENS4_18smem_ptr_flag_bitsILi8EEENSX_INS5_IJNSA_ILi8EEESH_EEENS5_IJSH_SB_EEEEEEEvNS4_8identityENS4_13SM90_TMA_LOADES1F_vS1G_EENS_8epilogue10collective18CollectiveEpilogueINS1J_23Sm100TmaWarpSpecializedILi4ELi2ELi32ELb0ELb0EEEJSI_NS5_IJNSX_ISF_SB_EES1O_EEESJ_SK_SJ_SK_NS1J_6fusion15FusionCallbacksIS1N_NS1Q_17LinearCombinationISJ_fSJ_fLNS_15FloatRoundStyleE2EEESI_S1P_JEEENS4_5SM1004TMEM4LOAD26SM100_TMEM_LOAD_16dp32b32xES1H_NS16_INS17_ILi2ELi4ELi3EEES1A_NSX_INS5_IJS1B_SF_EEENS5_IJSF_SB_EEEEEEENS4_39AutoVectorizingCopyWithAssumedAlignmentILi128EEENS4_14SM90_TMA_STOREES24_S26_S26_EEEvvEEEEvNT_6ParamsE --------------------------
	.section	.nv.info._ZN7cutlass13device_kernelINS_4gemm6kernel13GemmUniversalIN4cute5tupleIJiiiiEEENS1_10collective13CollectiveMmaINS1_35MainloopSm100TmaUmmaWarpSpecializedILi5ELi2ELi4ENS5_IJNS4_1CILi1EEENSA_ILi2EEESB_EEEEENS5_IJNSA_ILi64EEENSA_ILi256EEENSA_ILi128EEEEEENS_12float_e4m3_tENS5_IJlSB_lEEESJ_SK_NS4_8TiledMMAINS4_8MMA_AtomIJNS4_10MMA_TraitsINS4_19SM100_MMA_F8F6F4_SSEJSJ_SJ_fSF_SG_NS4_17integral_constantINS4_4UMMA5MajorELSR_0EEESS_NSP_INSQ_7ScaleInELST_0EEESU_EEEEEENS4_6LayoutINS5_IJSB_SB_SB_EEENS5_IJNSA_ILi0EEESZ_SZ_EEEEENS5_IJNS4_10UnderscoreES12_S12_EEEEENS4_23SM90_TMA_LOAD_MULTICASTENS4_14ComposedLayoutINS4_7SwizzleILi3ELi4ELi3EEENS4_18smem_ptr_flag_bitsILi8EEENSX_INS5_IJNSA_ILi8EEESH_EEENS5_IJSH_SB_EEEEEEEvNS4_8identityENS4_13SM90_TMA_LOADES1F_vS1G_EENS_8epilogue10collective18CollectiveEpilogueINS1J_23Sm100TmaWarpSpecializedILi4ELi2ELi32ELb0ELb0EEEJSI_NS5_IJNSX_ISF_SB_EES1O_EEESJ_SK_SJ_SK_NS1J_6fusion15FusionCallbacksIS1N_NS1Q_17LinearCombinationISJ_fSJ_fLNS_15FloatRoundStyleE2EEESI_S1P_JEEENS4_5SM1004TMEM4LOAD26SM100_TMEM_LOAD_16dp32b32xES1H_NS16_INS17_ILi2ELi4ELi3EEES1A_NSX_INS5_IJS1B_SF_EEENS5_IJSF_SB_EEEEEEENS4_39AutoVectorizingCopyWithAssumedAlignmentILi128EEENS4_14SM90_TMA_STOREES24_S26_S26_EEEvvEEEEvNT_6ParamsE,"",@"SHT_CUDA_INFO"
	.sectionflags	@""
	.align	4


	//----- nvinfo : EIATTR_CUDA_API_VERSION
	.align		4
        /*0000*/ 	.byte	0x04, 0x37
        /*0002*/ 	.short	(.L_32 - .L_31)
.L_31:
        /*0004*/ 	.word	0x00000082


	//----- nvinfo : EIATTR_KPARAM_INFO
	.align		4
.L_32:
        /*0008*/ 	.byte	0x04, 0x17
        /*000a*/ 	.short	(.L_34 - .L_33)
.L_33:
        /*000c*/ 	.word	0x00000000
        /*0010*/ 	.short	0x0000
        /*0012*/ 	.short	0x0000
        /*0014*/ 	.byte	0x00, 0xf0, 0x01, 0x20


	//----- nvinfo : EIATTR_AT_ENTRY_FRAGMENTS
	.align		4
.L_34:
        /*0018*/ 	.byte	0x04, 0x4f
        /*001a*/ 	.short	(.L_36 - .L_35)


	//   ....[0]....
.L_35:
        /*001c*/ 	.word	0x00000006


	//----- nvinfo : EIATTR_RESERVED_SMEM_USED
	.align		4
.L_36:
        /*0020*/ 	.byte	0x01, 0x41
	.zero		2


	//----- nvinfo : EIATTR_SPARSE_MMA_MASK
	.align		4
        /*0024*/ 	.byte	0x03, 0x50
        /*0026*/ 	.short	0x0000


	//----- nvinfo : EIATTR_TCGEN05_1CTA_USED
	.align		4
        /*0028*/ 	.byte	0x01, 0x51
	.zero		2


	//----- nvinfo : EIATTR_MAXREG_COUNT
	.align		4
        /*002c*/ 	.byte	0x03, 0x1b
        /*002e*/ 	.short	0x00ff


	//----- nvinfo : EIATTR_NUM_BARRIERS
	.align		4
        /*0030*/ 	.byte	0x02, 0x4c
        /*0032*/ 	.byte	0x07
	.zero		1


	//----- nvinfo : EIATTR_EXTERNS
	.align		4
        /*0034*/ 	.byte	0x04, 0x0f
        /*0036*/ 	.short	(.L_38 - .L_37)


	//   ....[0]....
	.align		4
.L_37:
        /*0038*/ 	.word	index@(__assertfail)


	//----- nvinfo : EIATTR_MERCURY_ISA_VERSION
	.align		4
.L_38:
        /*003c*/ 	.byte	0x03, 0x5f
        /*003e*/ 	.short	0x0101


	//----- nvinfo : EIATTR_INT_WARP_WIDE_INSTR_OFFSETS
	.align		4
        /*0040*/ 	.byte	0x04, 0x31
        /*0042*/ 	.short	(.L_40 - .L_39)


	//   ....[0]....
.L_39:
        /*0044*/ 	.word	0x00003da0


	//   ....[1]....
        /*0048*/ 	.word	0x00003dc0


	//   ....[2]....
        /*004c*/ 	.word	0x00003df0


	//   ....[3]....
        /*0050*/ 	.word	0x00004970


	//   ....[4]....
        /*0054*/ 	.word	0x000049e0


	//   ....[5]....
        /*0058*/ 	.word	0x00004ab0


	//   ....[6]....
        /*005c*/ 	.word	0x00004b30


	//   ....[7]....
        /*0060*/ 	.word	0x00004c20


	//   ....[8]....
        /*0064*/ 	.word	0x00004ca0


	//   ....[9]....
        /*0068*/ 	.word	0x00004d80


	//   ....[10]....
        /*006c*/ 	.word	0x00004e30


	//----- nvinfo : EIATTR_COOP_GROUP_MASK_REGIDS
	.align		4
.L_40:
        /*0070*/ 	.byte	0x04, 0x29
        /*0072*/ 	.short	(.L_42 - .L_41)


	//   ....[0]....
.L_41:
        /*0074*/ 	.word	0xffffffff


	//   ....[1]....
        /*0078*/ 	.word	0xffffffff


	//   ....[2]....
        /*007c*/ 	.word	0xffffffff


	//   ....[3]....
        /*0080*/ 	.word	0xffffffff


	//   ....[4]....
        /*0084*/ 	.word	0xffffffff


	//   ....[5]....
        /*0088*/ 	.word	0xffffffff


	//   ....[6]....
        /*008c*/ 	.word	0xffffffff


	//   ....[7]....
        /*0090*/ 	.word	0xffffffff


	//   ....[8]....
        /*0094*/ 	.word	0xffffffff


	//   ....[9]....
        /*0098*/ 	.word	0xffffffff


	//   ....[10]....
        /*009c*/ 	.word	0xffffffff


	//   ....[11]....
        /*00a0*/ 	.word	0xffffffff


	//   ....[12]....
        /*00a4*/ 	.word	0xffffffff


	//   ....[13]....
        /*00a8*/ 	.word	0xffffffff


	//----- nvinfo : EIATTR_COOP_GROUP_INSTR_OFFSETS
	.align		4
.L_42:
        /*00ac*/ 	.byte	0x04, 0x28
        /*00ae*/ 	.short	(.L_44 - .L_43)


	//   ....[0]....
.L_43:
        /*00b0*/ 	.word	0x00000080


	//   ....[1]....
        /*00b4*/ 	.word	0x000004f0


	//   ....[2]....
        /*00b8*/ 	.word	0x000006c0


	//   ....[3]....
        /*00bc*/ 	.word	0x00000860


	//   ....[4]....
        /*00c0*/ 	.word	0x00000960


	//   ....[5]....
        /*00c4*/ 	.word	0x00000ad0


	//   ....[6]....
        /*00c8*/ 	.word	0x00000c70


	//   ....[7]....
        /*00cc*/ 	.word	0x00000e20


	//   ....[8]....
        /*00d0*/ 	.word	0x00002020


	//   ....[9]....
        /*00d4*/ 	.word	0x00002f90


	//   ....[10]....
        /*00d8*/ 	.word	0x000031a0


	//   ....[11]....
        /*00dc*/ 	.word	0x000031d0


	//   ....[12]....
        /*00e0*/ 	.word	0x00003c80


	//   ....[13]....
        /*00e4*/ 	.word	0x00003eb0


	//----- nvinfo : EIATTR_VRC_CTA_INIT_COUNT
	.align		4
.L_44:
        /*00e8*/ 	.byte	0x02, 0x4a
        /*00ea*/ 	.byte	0x80
	.zero		1


	//----- nvinfo : EIATTR_SYSCALL_OFFSETS
	.align		4
        /*00ec*/ 	.byte	0x04, 0x46
        /*00ee*/ 	.short	(.L_46 - .L_45)


	//   ....[0]....
.L_45:
        /*00f0*/ 	.word	0x00005ac0


	//   ....[1]....
        /*00f4*/ 	.word	0x00005c00


	//   ....[2]....
        /*00f8*/ 	.word	0x00006430


	//   ....[3]....
        /*00fc*/ 	.word	0x000071c0


	//   ....[4]....
        /*0100*/ 	.word	0x00007f10


	//   ....[5]....
        /*0104*/ 	.word	0x00008c90


	//----- nvinfo : EIATTR_MBARRIER_INSTR_OFFSETS
	.align		4
.L_46:
        /*0108*/ 	.byte	0x04, 0x39
        /*010a*/ 	.short	(.L_48 - .L_47)


	//   ....[0]....
.L_47:
        /*010c*/ 	.word	0x00000610
        /*0110*/ 	.word	0x000000ff
        /*0114*/ 	.word	0x00000000
        /*0118*/ 	.short	0x0100
        /*011a*/ 	.byte	0x04
	.zero		1


	//   ....[1]....
        /*011c*/ 	.word	0x00000620
        /*0120*/ 	.word	0x000000ff
        /*0124*/ 	.word	0x00000028
        /*0128*/ 	.short	0x0100
        /*012a*/ 	.byte	0x04
	.zero		1


	//   ....[2]....
        /*012c*/ 	.word	0x00000630
        /*0130*/ 	.word	0x000000ff
        /*0134*/ 	.word	0x00000008
        /*0138*/ 	.short	0x0100
        /*013a*/ 	.byte	0x04
	.zero		1


	//   ....[3]....
        /*013c*/ 	.word	0x00000640
        /*0140*/ 	.word	0x000000ff
        /*0144*/ 	.word	0x00000030
        /*0148*/ 	.short	0x0100
        /*014a*/ 	.byte	0x04
	.zero		1


	//   ....[4]....
        /*014c*/ 	.word	0x00000650
        /*0150*/ 	.word	0x000000ff
        /*0154*/ 	.word	0x00000010
        /*0158*/ 	.short	0x0100
        /*015a*/ 	.byte	0x04
	.zero		1


	//   ....[5]....
        /*015c*/ 	.word	0x00000660
        /*0160*/ 	.word	0x000000ff
        /*0164*/ 	.word	0x00000038
        /*0168*/ 	.short	0x0100
        /*016a*/ 	.byte	0x04
	.zero		1


	//   ....[6]....
        /*016c*/ 	.word	0x00000670
        /*0170*/ 	.word	0x000000ff
        /*0174*/ 	.word	0x00000018
        /*0178*/ 	.short	0x0100
        /*017a*/ 	.byte	0x04
	.zero		1


	//   ....[7]....
        /*017c*/ 	.word	0x00000680
        /*0180*/ 	.word	0x000000ff
        /*0184*/ 	.word	0x00000040
        /*0188*/ 	.short	0x0100
        /*018a*/ 	.byte	0x04
	.zero		1


	//   ....[8]....
        /*018c*/ 	.word	0x00000690
        /*0190*/ 	.word	0x000000ff
        /*0194*/ 	.word	0x00000020
        /*0198*/ 	.short	0x0100
        /*019a*/ 	.byte	0x04
	.zero		1


	//   ....[9]....
        /*019c*/ 	.word	0x000006a0
        /*01a0*/ 	.word	0x000000ff
        /*01a4*/ 	.word	0x00000048
        /*01a8*/ 	.short	0x0100
        /*01aa*/ 	.byte	0x04
	.zero		1


	//   ....[10]....
        /*01ac*/ 	.word	0x000007d0
        /*01b0*/ 	.word	0x000000ff
        /*01b4*/ 	.word	0x00000050
        /*01b8*/ 	.short	0x0100
        /*01ba*/ 	.byte	0x04
	.zero		1


	//   ....[11]....
        /*01bc*/ 	.word	0x000007e0
        /*01c0*/ 	.word	0x000000ff
        /*01c4*/ 	.word	0x00000070
        /*01c8*/ 	.short	0x0100
        /*01ca*/ 	.byte	0x04
	.zero		1


	//   ....[12]....
        /*01cc*/ 	.word	0x000007f0
        /*01d0*/ 	.word	0x000000ff
        /*01d4*/ 	.word	0x00000058
        /*01d8*/ 	.short	0x0100
        /*01da*/ 	.byte	0x04
	.zero		1


	//   ....[13]....
        /*01dc*/ 	.word	0x00000800
        /*01e0*/ 	.word	0x000000ff
        /*01e4*/ 	.word	0x00000078
        /*01e8*/ 	.short	0x0100
        /*01ea*/ 	.byte	0x04
	.zero		1


	//   ....[14]....
        /*01ec*/ 	.word	0x00000810
        /*01f0*/ 	.word	0x000000ff
        /*01f4*/ 	.word	0x00000060
        /*01f8*/ 	.short	0x0100
        /*01fa*/ 	.byte	0x04
	.zero		1


	//   ....[15]....
        /*01fc*/ 	.word	0x00000820
        /*0200*/ 	.word	0x000000ff
        /*0204*/ 	.word	0x00000080
        /*0208*/ 	.short	0x0100
        /*020a*/ 	.byte	0x04
	.zero		1


	//   ....[16]....
        /*020c*/ 	.word	0x00000830
        /*0210*/ 	.word	0x000000ff
        /*0214*/ 	.word	0x00000068
        /*0218*/ 	.short	0x0100
        /*021a*/ 	.byte	0x04
	.zero		1


	//   ....[17]....
        /*021c*/ 	.word	0x00000840
        /*0220*/ 	.word	0x000000ff
        /*0224*/ 	.word	0x00000088
        /*0228*/ 	.short	0x0100
        /*022a*/ 	.byte	0x04
	.zero		1


	//   ....[18]....
        /*022c*/ 	.word	0x00000930
        /*0230*/ 	.word	0x000000ff
        /*0234*/ 	.word	0x00000090
        /*0238*/ 	.short	0x0100
        /*023a*/ 	.byte	0x06
	.zero		1


	//   ....[19]....
        /*023c*/ 	.word	0x00000940
        /*0240*/ 	.word	0x000000ff
        /*0244*/ 	.word	0x00000098
        /*0248*/ 	.short	0x0100
        /*024a*/ 	.byte	0x06
	.zero		1


	//   ....[20]....
        /*024c*/ 	.word	0x00000a80
        /*0250*/ 	.word	0x000000ff
        /*0254*/ 	.word	0x000000a0
        /*0258*/ 	.short	0x0100
        /*025a*/ 	.byte	0x06
	.zero		1


	//   ....[21]....
        /*025c*/ 	.word	0x00000a90
        /*0260*/ 	.word	0x000000ff
        /*0264*/ 	.word	0x000000b0
        /*0268*/ 	.short	0x0100
        /*026a*/ 	.byte	0x06
	.zero		1


	//   ....[22]....
        /*026c*/ 	.word	0x00000aa0
        /*0270*/ 	.word	0x000000ff
        /*0274*/ 	.word	0x000000a8
        /*0278*/ 	.short	0x0100
        /*027a*/ 	.byte	0x06
	.zero		1


	//   ....[23]....
        /*027c*/ 	.word	0x00000ab0
        /*0280*/ 	.word	0x000000ff
        /*0284*/ 	.word	0x000000b8
        /*0288*/ 	.short	0x0100
        /*028a*/ 	.byte	0x06
	.zero		1


	//   ....[24]....
        /*028c*/ 	.word	0x00000be0
        /*0290*/ 	.word	0x000000ff
        /*0294*/ 	.word	0x000000c0
        /*0298*/ 	.short	0x0100
        /*029a*/ 	.byte	0x04
	.zero		1


	//   ....[25]....
        /*029c*/ 	.word	0x00000bf0
        /*02a0*/ 	.word	0x000000ff
        /*02a4*/ 	.word	0x000000e0
        /*02a8*/ 	.short	0x0100
        /*02aa*/ 	.byte	0x04
	.zero		1


	//   ....[26]....
        /*02ac*/ 	.word	0x00000c00
        /*02b0*/ 	.word	0x000000ff
        /*02b4*/ 	.word	0x000000c8
        /*02b8*/ 	.short	0x0100
        /*02ba*/ 	.byte	0x04
	.zero		1


	//   ....[27]....
        /*02bc*/ 	.word	0x00000c10
        /*02c0*/ 	.word	0x000000ff
        /*02c4*/ 	.word	0x000000e8
        /*02c8*/ 	.short	0x0100
        /*02ca*/ 	.byte	0x04
	.zero		1


	//   ....[28]....
        /*02cc*/ 	.word	0x00000c20
        /*02d0*/ 	.word	0x000000ff
        /*02d4*/ 	.word	0x000000d0
        /*02d8*/ 	.short	0x0100
        /*02da*/ 	.byte	0x04
	.zero		1


	//   ....[29]....
        /*02dc*/ 	.word	0x00000c30
        /*02e0*/ 	.word	0x000000ff
        /*02e4*/ 	.word	0x000000f0
        /*02e8*/ 	.short	0x0100
        /*02ea*/ 	.byte	0x04
	.zero		1


	//   ....[30]....
        /*02ec*/ 	.word	0x00000c40
        /*02f0*/ 	.word	0x000000ff
        /*02f4*/ 	.word	0x000000d8
        /*02f8*/ 	.short	0x0100
        /*02fa*/ 	.byte	0x04
	.zero		1


	//   ....[31]....
        /*02fc*/ 	.word	0x00000c50
        /*0300*/ 	.word	0x000000ff
        /*0304*/ 	.word	0x000000f8
        /*0308*/ 	.short	0x0100
        /*030a*/ 	.byte	0x04
	.zero		1


	//   ....[32]....
        /*030c*/ 	.word	0x00000d40
        /*0310*/ 	.word	0x000000ff
        /*0314*/ 	.word	0x00000100
        /*0318*/ 	.short	0x0100
        /*031a*/ 	.byte	0x04
	.zero		1


	//   ....[33]....
        /*031c*/ 	.word	0x00000d50
        /*0320*/ 	.word	0x000000ff
        /*0324*/ 	.word	0x00000110
        /*0328*/ 	.short	0x0100
        /*032a*/ 	.byte	0x04
	.zero		1


	//   ....[34]....
        /*032c*/ 	.word	0x00000d60
        /*0330*/ 	.word	0x000000ff
        /*0334*/ 	.word	0x00000108
        /*0338*/ 	.short	0x0100
        /*033a*/ 	.byte	0x04
	.zero		1


	//   ....[35]....
        /*033c*/ 	.word	0x00000d70
        /*0340*/ 	.word	0x000000ff
        /*0344*/ 	.word	0x00000118
        /*0348*/ 	.short	0x0100
        /*034a*/ 	.byte	0x04
	.zero		1


	//   ....[36]....
        /*034c*/ 	.word	0x000018d0
        /*0350*/ 	.word	0x00000000
        /*0354*/ 	.word	0x00000110
        /*0358*/ 	.short	0x010a
        /*035a*/ 	.byte	0xff
	.zero		1


	//   ....[37]....
        /*035c*/ 	.word	0x000018f0
        /*0360*/ 	.word	0x00000000
        /*0364*/ 	.word	0x00000100
        /*0368*/ 	.short	0x0101
        /*036a*/ 	.byte	0xff
	.zero		1


	//   ....[38]....
        /*036c*/ 	.word	0x000019b0
        /*0370*/ 	.word	0x000000ff
        /*0374*/ 	.word	0x00000028
        /*0378*/ 	.short	0x010a
        /*037a*/ 	.byte	0x04
	.zero		1


	//   ....[39]....
        /*037c*/ 	.word	0x00001a30
        /*0380*/ 	.word	0x000000ff
        /*0384*/ 	.word	0x00000028
        /*0388*/ 	.short	0x010a
        /*038a*/ 	.byte	0x21
	.zero		1


	//   ....[40]....
        /*038c*/ 	.word	0x00001bc0
        /*0390*/ 	.word	0x000000ff
        /*0394*/ 	.word	0x00000028
        /*0398*/ 	.short	0x010a
        /*039a*/ 	.byte	0x08
	.zero		1


	//   ....[41]....
        /*039c*/ 	.word	0x00001ce0
        /*03a0*/ 	.word	0x000000ff
        /*03a4*/ 	.word	0x00000098
        /*03a8*/ 	.short	0x0101
        /*03aa*/ 	.byte	0x07
	.zero		1


	//   ....[42]....
        /*03ac*/ 	.word	0x00001d00
        /*03b0*/ 	.word	0x000000ff
        /*03b4*/ 	.word	0x00000028
        /*03b8*/ 	.short	0x010a
        /*03ba*/ 	.byte	0x04
	.zero		1


	//   ....[43]....
        /*03bc*/ 	.word	0x00001d80
        /*03c0*/ 	.word	0x000000ff
        /*03c4*/ 	.word	0x00000028
        /*03c8*/ 	.short	0x010a
        /*03ca*/ 	.byte	0x11
	.zero		1


	//   ....[44]....
        /*03cc*/ 	.word	0x00001f10
        /*03d0*/ 	.word	0x000000ff
        /*03d4*/ 	.word	0x00000028
        /*03d8*/ 	.short	0x010a
        /*03da*/ 	.byte	0x06
	.zero		1


	//   ....[45]....
        /*03dc*/ 	.word	0x00002050
        /*03e0*/ 	.word	0x00000003
        /*03e4*/ 	.word	0x000000a0
        /*03e8*/ 	.short	0x010a
        /*03ea*/ 	.byte	0xff
	.zero		1


	//   ....[46]....
        /*03ec*/ 	.word	0x000021a0
        /*03f0*/ 	.word	0x00000000
        /*03f4*/ 	.word	0x00000000
        /*03f8*/ 	.short	0x0101
        /*03fa*/ 	.byte	0xff
	.zero		1


	//   ....[47]....
        /*03fc*/ 	.word	0x00002750
        /*0400*/ 	.word	0x000000ff
        /*0404*/ 	.word	0x00000000
        /*0408*/ 	.short	0x010a
        /*040a*/ 	.byte	0x04
	.zero		1


	//   ....[48]....
        /*040c*/ 	.word	0x000027e0
        /*0410*/ 	.word	0x000000ff
        /*0414*/ 	.word	0x00000000
        /*0418*/ 	.short	0x010a
        /*041a*/ 	.byte	0x05
	.zero		1


	//   ....[49]....
        /*041c*/ 	.word	0x00002870
        /*0420*/ 	.word	0x000000ff
        /*0424*/ 	.word	0x00000000
        /*0428*/ 	.short	0x010a
        /*042a*/ 	.byte	0x05
	.zero		1


	//   ....[50]....
        /*042c*/ 	.word	0x00002900
        /*0430*/ 	.word	0x000000ff
        /*0434*/ 	.word	0x00000000
        /*0438*/ 	.short	0x010a
        /*043a*/ 	.byte	0x05
	.zero		1


	//   ....[51]....
        /*043c*/ 	.word	0x000029a0
        /*0440*/ 	.word	0x00000000
        /*0444*/ 	.word	0x00000000
        /*0448*/ 	.short	0x010a
        /*044a*/ 	.byte	0xff
	.zero		1


	//   ....[52]....
        /*044c*/ 	.word	0x00002ae0
        /*0450*/ 	.word	0x00000002
        /*0454*/ 	.word	0x00000100
        /*0458*/ 	.short	0x010a
        /*045a*/ 	.byte	0xff
	.zero		1


	//   ....[53]....
        /*045c*/ 	.word	0x00002b40
        /*0460*/ 	.word	0x00000004
        /*0464*/ 	.word	0x00000000
        /*0468*/ 	.short	0x0101
        /*046a*/ 	.byte	0xff
	.zero		1


	//   ....[54]....
        /*046c*/ 	.word	0x00002b60
        /*0470*/ 	.word	0x000000ff
        /*0474*/ 	.word	0x000000b0
        /*0478*/ 	.short	0x010a
        /*047a*/ 	.byte	0x04
	.zero		1


	//   ....[55]....
        /*047c*/ 	.word	0x00002c80
        /*0480*/ 	.word	0x00000002
        /*0484*/ 	.word	0x000000a0
        /*0488*/ 	.short	0x010a
        /*048a*/ 	.byte	0xff
	.zero		1


	//   ....[56]....
        /*048c*/ 	.word	0x00002d90
        /*0490*/ 	.word	0x00000002
        /*0494*/ 	.word	0x00000000
        /*0498*/ 	.short	0x0101
        /*049a*/ 	.byte	0xff
	.zero		1


	//   ....[57]....
        /*049c*/ 	.word	0x00002e20
        /*04a0*/ 	.word	0x000000ff
        /*04a4*/ 	.word	0x000000b0
        /*04a8*/ 	.short	0x0106
        /*04aa*/ 	.byte	0x04
	.zero		1


	//   ....[58]....
        /*04ac*/ 	.word	0x00002e40
        /*04b0*/ 	.word	0x000000ff
        /*04b4*/ 	.word	0x000000b0
        /*04b8*/ 	.short	0x010a
        /*04ba*/ 	.byte	0x04
	.zero		1


	//   ....[59]....
        /*04bc*/ 	.word	0x00002ed0
        /*04c0*/ 	.word	0x000000ff
        /*04c4*/ 	.word	0x000000b0
        /*04c8*/ 	.short	0x0106
        /*04ca*/ 	.byte	0x07
	.zero		1


	//   ....[60]....
        /*04cc*/ 	.word	0x00002f10
        /*04d0*/ 	.word	0x00000000
        /*04d4*/ 	.word	0x000000b0
        /*04d8*/ 	.short	0x010a
        /*04da*/ 	.byte	0xff
	.zero		1


	//   ....[61]....
        /*04dc*/ 	.word	0x00003470
        /*04e0*/ 	.word	0x00000000
        /*04e4*/ 	.word	0x000000a0
        /*04e8*/ 	.short	0x010a
        /*04ea*/ 	.byte	0xff
	.zero		1


	//   ....[62]....
        /*04ec*/ 	.word	0x00003570
        /*04f0*/ 	.word	0x00000003
        /*04f4*/ 	.word	0x00000000
        /*04f8*/ 	.short	0x0101
        /*04fa*/ 	.byte	0xff
	.zero		1


	//   ....[63]....
        /*04fc*/ 	.word	0x00003580
        /*0500*/ 	.word	0x000000ff
        /*0504*/ 	.word	0x00000000
        /*0508*/ 	.short	0x010a
        /*050a*/ 	.byte	0x04
	.zero		1


	//   ....[64]....
        /*050c*/ 	.word	0x00003600
        /*0510*/ 	.word	0x000000ff
        /*0514*/ 	.word	0x000000e0
        /*0518*/ 	.short	0x010a
        /*051a*/ 	.byte	0x1f
	.zero		1


	//   ....[65]....
        /*051c*/ 	.word	0x000036e0
        /*0520*/ 	.word	0x000000ff
        /*0524*/ 	.word	0x00000000
        /*0528*/ 	.short	0x010a
        /*052a*/ 	.byte	0x05
	.zero		1


	//   ....[66]....
        /*052c*/ 	.word	0x00003820
        /*0530*/ 	.word	0x000000ff
        /*0534*/ 	.word	0x00000000
        /*0538*/ 	.short	0x010a
        /*053a*/ 	.byte	0x04
	.zero		1


	//   ....[67]....
        /*053c*/ 	.word	0x00003ab0
        /*0540*/ 	.word	0x000000ff
        /*0544*/ 	.word	0x00000000
        /*0548*/ 	.short	0x010a
        /*054a*/ 	.byte	0x04
	.zero		1


	//   ....[68]....
        /*054c*/ 	.word	0x00003b40
        /*0550*/ 	.word	0x000000ff
        /*0554*/ 	.word	0x00000000
        /*0558*/ 	.short	0x010a
        /*055a*/ 	.byte	0x05
	.zero		1


	//   ....[69]....
        /*055c*/ 	.word	0x00003bd0
        /*0560*/ 	.word	0x000000ff
        /*0564*/ 	.word	0x00000000
        /*0568*/ 	.short	0x010a
        /*056a*/ 	.byte	0x05
	.zero		1


	//   ....[70]....
        /*056c*/ 	.word	0x00003c60
        /*0570*/ 	.word	0x000000ff
        /*0574*/ 	.word	0x00000000
        /*0578*/ 	.short	0x010a
        /*057a*/ 	.byte	0x04
	.zero		1


	//   ....[71]....
        /*057c*/ 	.word	0x00004170
        /*0580*/ 	.word	0x0000000c
        /*0584*/ 	.word	0x000000a0
        /*0588*/ 	.short	0x010a
        /*058a*/ 	.byte	0xff
	.zero		1


	//   ....[72]....
        /*058c*/ 	.word	0x000042e0
        /*0590*/ 	.word	0x00000000
        /*0594*/ 	.word	0x00000000
        /*0598*/ 	.short	0x0101
        /*059a*/ 	.byte	0xff
	.zero		1


	//   ....[73]....
        /*059c*/ 	.word	0x00004770
        /*05a0*/ 	.word	0x000000ff
        /*05a4*/ 	.word	0x00000098
        /*05a8*/ 	.short	0x010a
        /*05aa*/ 	.byte	0x15
	.zero		1


	//   ....[74]....
        /*05ac*/ 	.word	0x000048f0
        /*05b0*/ 	.word	0x000000ff
        /*05b4*/ 	.word	0x00000070
        /*05b8*/ 	.short	0x010a
        /*05ba*/ 	.byte	0x15
	.zero		1


	//   ....[75]....
        /*05bc*/ 	.word	0x00004a60
        /*05c0*/ 	.word	0x000000ff
        /*05c4*/ 	.word	0x00000050
        /*05c8*/ 	.short	0x010b
        /*05ca*/ 	.byte	0x15
	.zero		1


	//   ....[76]....
        /*05cc*/ 	.word	0x00004a70
        /*05d0*/ 	.word	0x000000ff
        /*05d4*/ 	.word	0x00000000
        /*05d8*/ 	.short	0x0101
        /*05da*/ 	.byte	0x28
	.zero		1


	//   ....[77]....
        /*05dc*/ 	.word	0x00004a80
        /*05e0*/ 	.word	0x000000ff
        /*05e4*/ 	.word	0x00000078
        /*05e8*/ 	.short	0x010a
        /*05ea*/ 	.byte	0x15
	.zero		1


	//   ....[78]....
        /*05ec*/ 	.word	0x00004bd0
        /*05f0*/ 	.word	0x000000ff
        /*05f4*/ 	.word	0x00000058
        /*05f8*/ 	.short	0x010b
        /*05fa*/ 	.byte	0x15
	.zero		1


	//   ....[79]....
        /*05fc*/ 	.word	0x00004be0
        /*0600*/ 	.word	0x000000ff
        /*0604*/ 	.word	0x00000000
        /*0608*/ 	.short	0x0101
        /*060a*/ 	.byte	0x27
	.zero		1


	//   ....[80]....
        /*060c*/ 	.word	0x00004bf0
        /*0610*/ 	.word	0x000000ff
        /*0614*/ 	.word	0x00000080
        /*0618*/ 	.short	0x010a
        /*061a*/ 	.byte	0x15
	.zero		1


	//   ....[81]....
        /*061c*/ 	.word	0x00004d30
        /*0620*/ 	.word	0x000000ff
        /*0624*/ 	.word	0x00000060
        /*0628*/ 	.short	0x010b
        /*062a*/ 	.byte	0x15
	.zero		1


	//   ....[82]....
        /*062c*/ 	.word	0x00004d40
        /*0630*/ 	.word	0x000000ff
        /*0634*/ 	.word	0x00000000
        /*0638*/ 	.short	0x0101
        /*063a*/ 	.byte	0x26
	.zero		1


	//   ....[83]....
        /*063c*/ 	.word	0x00004d50
        /*0640*/ 	.word	0x000000ff
        /*0644*/ 	.word	0x00000088
        /*0648*/ 	.short	0x010a
        /*064a*/ 	.byte	0x15
	.zero		1


	//   ....[84]....
        /*064c*/ 	.word	0x00004f40
        /*0650*/ 	.word	0x000000ff
        /*0654*/ 	.word	0x00000068
        /*0658*/ 	.short	0x010b
        /*065a*/ 	.byte	0x15
	.zero		1


	//   ....[85]....
        /*065c*/ 	.word	0x00004f50
        /*0660*/ 	.word	0x000000ff
        /*0664*/ 	.word	0x00000000
        /*0668*/ 	.short	0x0101
        /*066a*/ 	.byte	0x25
	.zero		1


	//   ....[86]....
        /*066c*/ 	.word	0x00004f80
        /*0670*/ 	.word	0x000000ff
        /*0674*/ 	.word	0x00000070
        /*0678*/ 	.short	0x010a
        /*067a*/ 	.byte	0x15
	.zero		1


	//   ....[87]....
        /*067c*/ 	.word	0x00004fa0
        /*0680*/ 	.word	0x000000ff
        /*0684*/ 	.word	0x00000078
        /*0688*/ 	.short	0x010a
        /*068a*/ 	.byte	0x15
	.zero		1


	//   ....[88]....
        /*068c*/ 	.word	0x00004fc0
        /*0690*/ 	.word	0x000000ff
        /*0694*/ 	.word	0x00000080
        /*0698*/ 	.short	0x010a
        /*069a*/ 	.byte	0x15
	.zero		1


	//   ....[89]....
        /*069c*/ 	.word	0x00005000
        /*06a0*/ 	.word	0x00000000
        /*06a4*/ 	.word	0x00000088
        /*06a8*/ 	.short	0x010a
        /*06aa*/ 	.byte	0xff
	.zero		1


	//   ....[90]....
        /*06ac*/ 	.word	0x00005350
        /*06b0*/ 	.word	0x00000003
        /*06b4*/ 	.word	0x000000a0
        /*06b8*/ 	.short	0x010a
        /*06ba*/ 	.byte	0xff
	.zero		1


	//   ....[91]....
        /*06bc*/ 	.word	0x000054d0
        /*06c0*/ 	.word	0x00000000
        /*06c4*/ 	.word	0x00000000
        /*06c8*/ 	.short	0x0101
        /*06ca*/ 	.byte	0xff
	.zero		1


	//   ....[92]....
        /*06cc*/ 	.word	0x00006020
        /*06d0*/ 	.word	0x00000002
        /*06d4*/ 	.word	0x00000050
        /*06d8*/ 	.short	0x010a
        /*06da*/ 	.byte	0xff
	.zero		1


	//   ....[93]....
        /*06dc*/ 	.word	0x00006090
        /*06e0*/ 	.word	0x00000047
        /*06e4*/ 	.word	0x000000c0
        /*06e8*/ 	.short	0x010a
        /*06ea*/ 	.byte	0xff
	.zero		1


	//   ....[94]....
        /*06ec*/ 	.word	0x00006180
        /*06f0*/ 	.word	0x00000002
        /*06f4*/ 	.word	0x00000050
        /*06f8*/ 	.short	0x010a
        /*06fa*/ 	.byte	0xff
	.zero		1


	//   ....[95]....
        /*06fc*/ 	.word	0x00006290
        /*0700*/ 	.word	0x00000000
        /*0704*/ 	.word	0x00000000
        /*0708*/ 	.short	0x0101
        /*070a*/ 	.byte	0xff
	.zero		1


	//   ....[96]....
        /*070c*/ 	.word	0x00006310
        /*0710*/ 	.word	0x00000047
        /*0714*/ 	.word	0x000000c0
        /*0718*/ 	.short	0x010a
        /*071a*/ 	.byte	0xff
	.zero		1


	//   ....[97]....
        /*071c*/ 	.word	0x00006e60
        /*0720*/ 	.word	0x00000070
        /*0724*/ 	.word	0x00000050
        /*0728*/ 	.short	0x010a
        /*072a*/ 	.byte	0xff
	.zero		1


	//   ....[98]....
        /*072c*/ 	.word	0x00006f30
        /*0730*/ 	.word	0x00000070
        /*0734*/ 	.word	0x00000050
        /*0738*/ 	.short	0x010a
        /*073a*/ 	.byte	0xff
	.zero		1


	//   ....[99]....
        /*073c*/ 	.word	0x00007040
        /*0740*/ 	.word	0x00000000
        /*0744*/ 	.word	0x00000000
        /*0748*/ 	.short	0x0101
        /*074a*/ 	.byte	0xff
	.zero		1


	//   ....[100]....
        /*074c*/ 	.word	0x00007bb0
        /*0750*/ 	.word	0x00000070
        /*0754*/ 	.word	0x00000050
        /*0758*/ 	.short	0x010a
        /*075a*/ 	.byte	0xff
	.zero		1


	//   ....[101]....
        /*075c*/ 	.word	0x00007c80
        /*0760*/ 	.word	0x00000070
        /*0764*/ 	.word	0x00000050
        /*0768*/ 	.short	0x010a
        /*076a*/ 	.byte	0xff
	.zero		1


	//   ....[102]....
        /*076c*/ 	.word	0x00007d90
        /*0770*/ 	.word	0x00000000
        /*0774*/ 	.word	0x00000000
        /*0778*/ 	.short	0x0101
        /*077a*/ 	.byte	0xff
	.zero		1


	//   ....[103]....
        /*077c*/ 	.word	0x00008930
        /*0780*/ 	.word	0x00000066
        /*0784*/ 	.word	0x00000050
        /*0788*/ 	.short	0x010a
        /*078a*/ 	.byte	0xff
	.zero		1


	//   ....[104]....
        /*078c*/ 	.word	0x00008a00
        /*0790*/ 	.word	0x00000066
        /*0794*/ 	.word	0x00000050
        /*0798*/ 	.short	0x010a
        /*079a*/ 	.byte	0xff
	.zero		1


	//   ....[105]....
        /*079c*/ 	.word	0x00008b10
        /*07a0*/ 	.word	0x00000000
        /*07a4*/ 	.word	0x00000000
        /*07a8*/ 	.short	0x0101
        /*07aa*/ 	.byte	0xff
	.zero		1


	//   ....[106]....
        /*07ac*/ 	.word	0x00008fa0
        /*07b0*/ 	.word	0x000000ff
        /*07b4*/ 	.word	0x00000000
        /*07b8*/ 	.short	0x0101
        /*07ba*/ 	.byte	0x04
	.zero		1


	//   ....[107]....
        /*07bc*/ 	.word	0x000097b0
        /*07c0*/ 	.word	0x00000000
        /*07c4*/ 	.word	0x00000110
        /*07c8*/ 	.short	0x010a
        /*07ca*/ 	.byte	0xff
	.zero		1


	//   ....[108]....
        /*07cc*/ 	.word	0x00009810
        /*07d0*/ 	.word	0x00000000
        /*07d4*/ 	.word	0x00000028
        /*07d8*/ 	.short	0x010a
        /*07da*/ 	.byte	0xff
	.zero		1


	//   ....[109]....
        /*07dc*/ 	.word	0x00009870
        /*07e0*/ 	.word	0x00000000
        /*07e4*/ 	.word	0x00000028
        /*07e8*/ 	.short	0x010a
        /*07ea*/ 	.byte	0xff
	.zero		1


	//   ....[110]....
        /*07ec*/ 	.word	0x000098c0
        /*07f0*/ 	.word	0x00000003
        /*07f4*/ 	.word	0x000000a0
        /*07f8*/ 	.short	0x010a
        /*07fa*/ 	.byte	0xff
	.zero		1


	//   ....[111]....
        /*07fc*/ 	.word	0x00009920
        /*0800*/ 	.word	0x00000000
        /*0804*/ 	.word	0x00000000
        /*0808*/ 	.short	0x010a
        /*080a*/ 	.byte	0xff
	.zero		1


	//   ....[112]....
        /*080c*/ 	.word	0x00009980
        /*0810*/ 	.word	0x00000000
        /*0814*/ 	.word	0x00000000
        /*0818*/ 	.short	0x010a
        /*081a*/ 	.byte	0xff
	.zero		1


	//   ....[113]....
        /*081c*/ 	.word	0x000099e0
        /*0820*/ 	.word	0x00000000
        /*0824*/ 	.word	0x00000000
        /*0828*/ 	.short	0x010a
        /*082a*/ 	.byte	0xff
	.zero		1


	//   ....[114]....
        /*082c*/ 	.word	0x00009a40
        /*0830*/ 	.word	0x00000000
        /*0834*/ 	.word	0x00000000
        /*0838*/ 	.short	0x010a
        /*083a*/ 	.byte	0xff
	.zero		1


	//   ....[115]....
        /*083c*/ 	.word	0x00009a90
        /*0840*/ 	.word	0x00000002
        /*0844*/ 	.word	0x00000100
        /*0848*/ 	.short	0x010a
        /*084a*/ 	.byte	0xff
	.zero		1


	//   ....[116]....
        /*084c*/ 	.word	0x00009af0
        /*0850*/ 	.word	0x00000002
        /*0854*/ 	.word	0x000000b0
        /*0858*/ 	.short	0x010a
        /*085a*/ 	.byte	0xff
	.zero		1


	//   ....[117]....
        /*085c*/ 	.word	0x00009b40
        /*0860*/ 	.word	0x00000002
        /*0864*/ 	.word	0x000000a0
        /*0868*/ 	.short	0x010a
        /*086a*/ 	.byte	0xff
	.zero		1


	//   ....[118]....
        /*086c*/ 	.word	0x00009ba0
        /*0870*/ 	.word	0x00000000
        /*0874*/ 	.word	0x000000b0
        /*0878*/ 	.short	0x010a
        /*087a*/ 	.byte	0xff
	.zero		1


	//   ....[119]....
        /*087c*/ 	.word	0x00009bf0
        /*0880*/ 	.word	0x00000000
        /*0884*/ 	.word	0x000000a0
        /*0888*/ 	.short	0x010a
        /*088a*/ 	.byte	0xff
	.zero		1


	//   ....[120]....
        /*088c*/ 	.word	0x00009c50
        /*0890*/ 	.word	0x00000003
        /*0894*/ 	.word	0x000000e0
        /*0898*/ 	.short	0x010a
        /*089a*/ 	.byte	0xff
	.zero		1


	//   ....[121]....
        /*089c*/ 	.word	0x00009cb0
        /*08a0*/ 	.word	0x00000000
        /*08a4*/ 	.word	0x00000000
        /*08a8*/ 	.short	0x010a
        /*08aa*/ 	.byte	0xff
	.zero		1


	//   ....[122]....
        /*08ac*/ 	.word	0x00009d10
        /*08b0*/ 	.word	0x00000000
        /*08b4*/ 	.word	0x00000000
        /*08b8*/ 	.short	0x010a
        /*08ba*/ 	.byte	0xff
	.zero		1


	//   ....[123]....
        /*08bc*/ 	.word	0x00009d70
        /*08c0*/ 	.word	0x00000000
        /*08c4*/ 	.word	0x00000000
        /*08c8*/ 	.short	0x010a
        /*08ca*/ 	.byte	0xff
	.zero		1


	//   ....[124]....
        /*08cc*/ 	.word	0x00009dd0
        /*08d0*/ 	.word	0x00000000
        /*08d4*/ 	.word	0x00000000
        /*08d8*/ 	.short	0x010a
        /*08da*/ 	.byte	0xff
	.zero		1


	//   ....[125]....
        /*08dc*/ 	.word	0x00009e30
        /*08e0*/ 	.word	0x00000000
        /*08e4*/ 	.word	0x00000000
        /*08e8*/ 	.short	0x010a
        /*08ea*/ 	.byte	0xff
	.zero		1


	//   ....[126]....
        /*08ec*/ 	.word	0x00009e80
        /*08f0*/ 	.word	0x0000000c
        /*08f4*/ 	.word	0x000000a0
        /*08f8*/ 	.short	0x010a
        /*08fa*/ 	.byte	0xff
	.zero		1


	//   ....[127]....
        /*08fc*/ 	.word	0x00009ee0
        /*0900*/ 	.word	0x00000000
        /*0904*/ 	.word	0x00000098
        /*0908*/ 	.short	0x010a
        /*090a*/ 	.byte	0xff
	.zero		1


	//   ....[128]....
        /*090c*/ 	.word	0x00009f40
        /*0910*/ 	.word	0x00000000
        /*0914*/ 	.word	0x00000070
        /*0918*/ 	.short	0x010a
        /*091a*/ 	.byte	0xff
	.zero		1


	//   ....[129]....
        /*091c*/ 	.word	0x00009fa0
        /*0920*/ 	.word	0x00000000
        /*0924*/ 	.word	0x00000078
        /*0928*/ 	.short	0x010a
        /*092a*/ 	.byte	0xff
	.zero		1


	//   ....[130]....
        /*092c*/ 	.word	0x0000a000
        /*0930*/ 	.word	0x00000000
        /*0934*/ 	.word	0x00000080
        /*0938*/ 	.short	0x010a
        /*093a*/ 	.byte	0xff
	.zero		1


	//   ....[131]....
        /*093c*/ 	.word	0x0000a060
        /*0940*/ 	.word	0x00000000
        /*0944*/ 	.word	0x00000088
        /*0948*/ 	.short	0x010a
        /*094a*/ 	.byte	0xff
	.zero		1


	//   ....[132]....
        /*094c*/ 	.word	0x0000a0c0
        /*0950*/ 	.word	0x00000000
        /*0954*/ 	.word	0x00000070
        /*0958*/ 	.short	0x010a
        /*095a*/ 	.byte	0xff
	.zero		1


	//   ....[133]....
        /*095c*/ 	.word	0x0000a120
        /*0960*/ 	.word	0x00000000
        /*0964*/ 	.word	0x00000078
        /*0968*/ 	.short	0x010a
        /*096a*/ 	.byte	0xff
	.zero		1


	//   ....[134]....
        /*096c*/ 	.word	0x0000a180
        /*0970*/ 	.word	0x00000000
        /*0974*/ 	.word	0x00000080
        /*0978*/ 	.short	0x010a
        /*097a*/ 	.byte	0xff
	.zero		1


	//   ....[135]....
        /*097c*/ 	.word	0x0000a1d0
        /*0980*/ 	.word	0x00000003
        /*0984*/ 	.word	0x000000a0
        /*0988*/ 	.short	0x010a
        /*098a*/ 	.byte	0xff
	.zero		1


	//   ....[136]....
        /*098c*/ 	.word	0x0000a220
        /*0990*/ 	.word	0x00000002
        /*0994*/ 	.word	0x00000050
        /*0998*/ 	.short	0x010a
        /*099a*/ 	.byte	0xff
	.zero		1


	//   ....[137]....
        /*099c*/ 	.word	0x0000a270
        /*09a0*/ 	.word	0x00000047
        /*09a4*/ 	.word	0x000000c0
        /*09a8*/ 	.short	0x010a
        /*09aa*/ 	.byte	0xff
	.zero		1


	//   ....[138]....
        /*09ac*/ 	.word	0x0000a2c0
        /*09b0*/ 	.word	0x00000070
        /*09b4*/ 	.word	0x00000050
        /*09b8*/ 	.short	0x010a
        /*09ba*/ 	.byte	0xff
	.zero		1


	//   ....[139]....
        /*09bc*/ 	.word	0x0000a310
        /*09c0*/ 	.word	0x00000070
        /*09c4*/ 	.word	0x00000050
        /*09c8*/ 	.short	0x010a
        /*09ca*/ 	.byte	0xff
	.zero		1


	//   ....[140]....
        /*09cc*/ 	.word	0x0000a360
        /*09d0*/ 	.word	0x00000066
        /*09d4*/ 	.word	0x00000050
        /*09d8*/ 	.short	0x010a
        /*09da*/ 	.byte	0xff
	.zero		1


	//----- nvinfo : EIATTR_NUM_MBARRIERS
	.align		4
.L_48:
        /*09dc*/ 	.byte	0x03, 0x38
        /*09de*/ 	.short	0x0024


	//----- nvinfo : EIATTR_EXIT_INSTR_OFFSETS
	.align		4
        /*09e0*/ 	.byte	0x04, 0x1c
        /*09e2*/ 	.short	(.L_50 - .L_49)


	//   ....[0]....
.L_49:
        /*09e4*/ 	.word	0x000029d0


	//   ....[1]....
        /*09e8*/ 	.word	0x00002ee0


	//   ....[2]....
        /*09ec*/ 	.word	0x00002f40


	//   ....[3]....
        /*09f0*/ 	.word	0x00003ec0


	//   ....[4]....
        /*09f4*/ 	.word	0x00005030


	//   ....[5]....
        /*09f8*/ 	.word	0x00005070


	//   ....[6]....
        /*09fc*/ 	.word	0x000097a0


	//----- nvinfo : EIATTR_MAX_THREADS
	.align		4
.L_50:
        /*0a00*/ 	.byte	0x04, 0x05
        /*0a02*/ 	.short	(.L_52 - .L_51)
.L_51:
        /*0a04*/ 	.word	0x00000100
        /*0a08*/ 	.word	0x00000001
        /*0a0c*/ 	.word	0x00000001


	//----- nvinfo : EIATTR_CRS_STACK_SIZE
	.align		4
.L_52:
        /*0a10*/ 	.byte	0x04, 0x1e
        /*0a12*/ 	.short	(.L_54 - .L_53)
.L_53:
        /*0a14*/ 	.word	0x00000000


	//----- nvinfo : EIATTR_CBANK_PARAM_SIZE
	.align		4
.L_54:
        /*0a18*/ 	.byte	0x03, 0x19
        /*0a1a*/ 	.short	0x0800


	//----- nvinfo : EIATTR_PARAM_CBANK
	.align		4
        /*0a1c*/ 	.byte	0x04, 0x0a
        /*0a1e*/ 	.short	(.L_56 - .L_55)
	.align		4
.L_55:
        /*0a20*/ 	.word	index@(.nv.constant0._ZN7cutlass13device_kernelINS_4gemm6kernel13GemmUniversalIN4cute5tupleIJiiiiEEENS1_10collective13CollectiveMmaINS1_35MainloopSm100TmaUmmaWarpSpecializedILi5ELi2ELi4ENS5_IJNS4_1CILi1EEENSA_ILi2EEESB_EEEEENS5_IJNSA_ILi64EEENSA_ILi256EEENSA_ILi128EEEEEENS_12float_e4m3_tENS5_IJlSB_lEEESJ_SK_NS4_8TiledMMAINS4_8MMA_AtomIJNS4_10MMA_TraitsINS4_19SM100_MMA_F8F6F4_SSEJSJ_SJ_fSF_SG_NS4_17integral_constantINS4_4UMMA5MajorELSR_0EEESS_NSP_INSQ_7ScaleInELST_0EEESU_EEEEEENS4_6LayoutINS5_IJSB_SB_SB_EEENS5_IJNSA_ILi0EEESZ_SZ_EEEEENS5_IJNS4_10UnderscoreES12_S12_EEEEENS4_23SM90_TMA_LOAD_MULTICASTENS4_14ComposedLayoutINS4_7SwizzleILi3ELi4ELi3EEENS4_18smem_ptr_flag_bitsILi8EEENSX_INS5_IJNSA_ILi8EEESH_EEENS5_IJSH_SB_EEEEEEEvNS4_8identityENS4_13SM90_TMA_LOADES1F_vS1G_EENS_8epilogue10collective18CollectiveEpilogueINS1J_23Sm100TmaWarpSpecializedILi4ELi2ELi32ELb0ELb0EEEJSI_NS5_IJNSX_ISF_SB_EES1O_EEESJ_SK_SJ_SK_NS1J_6fusion15FusionCallbacksIS1N_NS1Q_17LinearCombinationISJ_fSJ_fLNS_15FloatRoundStyleE2EEESI_S1P_JEEENS4_5SM1004TMEM4LOAD26SM100_TMEM_LOAD_16dp32b32xES1H_NS16_INS17_ILi2ELi4ELi3EEES1A_NSX_INS5_IJS1B_SF_EEENS5_IJSF_SB_EEEEEEENS4_39AutoVectorizingCopyWithAssumedAlignmentILi128EEENS4_14SM90_TMA_STOREES24_S26_S26_EEEvvEEEEvNT_6ParamsE)
        /*0a24*/ 	.short	0x0380
        /*0a26*/ 	.short	0x0800


	//----- nvinfo : EIATTR_SW_WAR
	.align		4
.L_56:
        /*0a28*/ 	.byte	0x04, 0x36
        /*0a2a*/ 	.short	(.L_58 - .L_57)
.L_57:
        /*0a2c*/ 	.word	0x00000008
.L_58:


//--------------------- .nv.callgraph             --------------------------
	.section	.nv.callgraph,"",@"SHT_CUDA_CALLGRAPH"
	.align	4
	.sectionentsize	8
	.align		4
        /*0000*/ 	.word	0x00000000
	.align		4
        /*0004*/ 	.word	0xffffffff
	.align		4
        /*0008*/ 	.word	index@(_ZN7cutlass13device_kernelINS_4gemm6kernel13GemmUniversalIN4cute5tupleIJiiiiEEENS1_10collective13CollectiveMmaINS1_35MainloopSm100TmaUmmaWarpSpecializedILi5ELi2ELi4ENS5_IJNS4_1CILi1EEENSA_ILi2EEESB_EEEEENS5_IJNSA_ILi64EEENSA_ILi256EEENSA_ILi128EEEEEENS_12float_e4m3_tENS5_IJlSB_lEEESJ_SK_NS4_8TiledMMAINS4_8MMA_AtomIJNS4_10MMA_TraitsINS4_19SM100_MMA_F8F6F4_SSEJSJ_SJ_fSF_SG_NS4_17integral_constantINS4_4UMMA5MajorELSR_0EEESS_NSP_INSQ_7ScaleInELST_0EEESU_EEEEEENS4_6LayoutINS5_IJSB_SB_SB_EEENS5_IJNSA_ILi0EEESZ_SZ_EEEEENS5_IJNS4_10UnderscoreES12_S12_EEEEENS4_23SM90_TMA_LOAD_MULTICASTENS4_14ComposedLayoutINS4_7SwizzleILi3ELi4ELi3EEENS4_18smem_ptr_flag_bitsILi8EEENSX_INS5_IJNSA_ILi8EEESH_EEENS5_IJSH_SB_EEEEEEEvNS4_8identityENS4_13SM90_TMA_LOADES1F_vS1G_EENS_8epilogue10collective18CollectiveEpilogueINS1J_23Sm100TmaWarpSpecializedILi4ELi2ELi32ELb0ELb0EEEJSI_NS5_IJNSX_ISF_SB_EES1O_EEESJ_SK_SJ_SK_NS1J_6fusion15FusionCallbacksIS1N_NS1Q_17LinearCombinationISJ_fSJ_fLNS_15FloatRoundStyleE2EEESI_S1P_JEEENS4_5SM1004TMEM4LOAD26SM100_TMEM_LOAD_16dp32b32xES1H_NS16_INS17_ILi2ELi4ELi3EEES1A_NSX_INS5_IJS1B_SF_EEENS5_IJSF_SB_EEEEEEENS4_39AutoVectorizingCopyWithAssumedAlignmentILi128EEENS4_14SM90_TMA_STOREES24_S26_S26_EEEvvEEEEvNT_6ParamsE)
	.align		4
        /*000c*/ 	.word	index@(__assertfail)
	.align		4
        /*0010*/ 	.word	0x00000000
	.align		4
        /*0014*/ 	.word	0xfffffffe
	.align		4
        /*0018*/ 	.word	0x00000000
	.align		4
        /*001c*/ 	.word	0xfffffffd
	.align		4
        /*0020*/ 	.word	0x00000000
	.align		4
        /*0024*/ 	.word	0xfffffffc


//--------------------- .nv.constant4             --------------------------
	.section	.nv.constant4,"a",@progbits
	.align	8
	.align		8
.nv.constant4:
        /*0000*/ 	.dword	__assertfail
	.align		8
        /*0008*/ 	.dword	__unnamed_1
	.align		8
        /*0010*/ 	.dword	__unnamed_2
	.align		8
        /*0018*/ 	.dword	__unnamed_3
	.align		8
        /*0020*/ 	.dword	_ZN40_INTERNAL_8b420b2e_4_k_cu_2707587b_318194cuda3std3__45__cpo5beginE
	.align		8
        /*0028*/ 	.dword	_ZN40_INTERNAL_8b420b2e_4_k_cu_2707587b_318194cuda3std3__45__cpo3endE
	.align		8
        /*0030*/ 	.dword	_ZN40_INTERNAL_8b420b2e_4_k_cu_2707587b_318194cuda3std3__45__cpo6cbeginE
	.align		8
        /*0038*/ 	.dword	_ZN40_INTERNAL_8b420b2e_4_k_cu_2707587b_318194cuda3std3__45__cpo4cendE
	.align		8
        /*0040*/ 	.dword	_ZN40_INTERNAL_8b420b2e_4_k_cu_2707587b_318194cuda3std3__442_GLOBAL__N__8b420b2e_4_k_cu_2707587b_318196ignoreE
	.align		8
        /*0048*/ 	.dword	_ZN40_INTERNAL_8b420b2e_4_k_cu_2707587b_318194cuda3std3__419piecewise_constructE
	.align		8
        /*0050*/ 	.dword	_ZN40_INTERNAL_8b420b2e_4_k_cu_2707587b_318194cuda3std3__48in_placeE
	.align		8
        /*0058*/ 	.dword	_ZN40_INTERNAL_8b420b2e_4_k_cu_2707587b_318194cuda3std6ranges3__45__cpo4swapE
	.align		8
        /*0060*/ 	.dword	_ZN40_INTERNAL_8b420b2e_4_k_cu_2707587b_318194cuda3std6ranges3__45__cpo9iter_moveE
	.align		8
        /*0068*/ 	.dword	_ZN40_INTERNAL_8b420b2e_4_k_cu_2707587b_318194cute7productE
	.align		8
        /*0070*/ 	.dword	_ZN40_INTERNAL_8b420b2e_4_k_cu_2707587b_318194cute1_E
	.align		8
        /*0078*/ 	.dword	$str$25
	.align		8
        /*0080*/ 	.dword	$str$26
	.align		8
        /*0088*/ 	.dword	$str$27
	.align		8
        /*0090*/ 	.dword	$str$28


//--------------------- .text._ZN7cutlass13device_kernelINS_4gemm6kernel13GemmUniversalIN4cute5tupleIJiiiiEEENS1_10collective13CollectiveMmaINS1_35MainloopSm100TmaUmmaWarpSpecializedILi5ELi2ELi4ENS5_IJNS4_1CILi1EEENSA_ILi2EEESB_EEEEENS5_IJNSA_ILi64EEENSA_ILi256EEENSA_ILi128EEEEEENS_12float_e4m3_tENS5_IJlSB_lEEESJ_SK_NS4_8TiledMMAINS4_8MMA_AtomIJNS4_10MMA_TraitsINS4_19SM100_MMA_F8F6F4_SSEJSJ_SJ_fSF_SG_NS4_17integral_constantINS4_4UMMA5MajorELSR_0EEESS_NSP_INSQ_7ScaleInELST_0EEESU_EEEEEENS4_6LayoutINS5_IJSB_SB_SB_EEENS5_IJNSA_ILi0EEESZ_SZ_EEEEENS5_IJNS4_10UnderscoreES12_S12_EEEEENS4_23SM90_TMA_LOAD_MULTICASTENS4_14ComposedLayoutINS4_7SwizzleILi3ELi4ELi3EEENS4_18smem_ptr_flag_bitsILi8EEENSX_INS5_IJNSA_ILi8EEESH_EEENS5_IJSH_SB_EEEEEEEvNS4_8identityENS4_13SM90_TMA_LOADES1F_vS1G_EENS_8epilogue10collective18CollectiveEpilogueINS1J_23Sm100TmaWarpSpecializedILi4ELi2ELi32ELb0ELb0EEEJSI_NS5_IJNSX_ISF_SB_EES1O_EEESJ_SK_SJ_SK_NS1J_6fusion15FusionCallbacksIS1N_NS1Q_17LinearCombinationISJ_fSJ_fLNS_15FloatRoundStyleE2EEESI_S1P_JEEENS4_5SM1004TMEM4LOAD26SM100_TMEM_LOAD_16dp32b32xES1H_NS16_INS17_ILi2ELi4ELi3EEES1A_NSX_INS5_IJS1B_SF_EEENS5_IJSF_SB_EEEEEEENS4_39AutoVectorizingCopyWithAssumedAlignmentILi128EEENS4_14SM90_TMA_STOREES24_S26_S26_EEEvvEEEEvNT_6ParamsE --------------------------
	.section	.text._ZN7cutlass13device_kernelINS_4gemm6kernel13GemmUniversalIN4cute5tupleIJiiiiEEENS1_10collective13CollectiveMmaINS1_35MainloopSm100TmaUmmaWarpSpecializedILi5ELi2ELi4ENS5_IJNS4_1CILi1EEENSA_ILi2EEESB_EEEEENS5_IJNSA_ILi64EEENSA_ILi256EEENSA_ILi128EEEEEENS_12float_e4m3_tENS5_IJlSB_lEEESJ_SK_NS4_8TiledMMAINS4_8MMA_AtomIJNS4_10MMA_TraitsINS4_19SM100_MMA_F8F6F4_SSEJSJ_SJ_fSF_SG_NS4_17integral_constantINS4_4UMMA5MajorELSR_0EEESS_NSP_INSQ_7ScaleInELST_0EEESU_EEEEEENS4_6LayoutINS5_IJSB_SB_SB_EEENS5_IJNSA_ILi0EEESZ_SZ_EEEEENS5_IJNS4_10UnderscoreES12_S12_EEEEENS4_23SM90_TMA_LOAD_MULTICASTENS4_14ComposedLayoutINS4_7SwizzleILi3ELi4ELi3EEENS4_18smem_ptr_flag_bitsILi8EEENSX_INS5_IJNSA_ILi8EEESH_EEENS5_IJSH_SB_EEEEEEEvNS4_8identityENS4_13SM90_TMA_LOADES1F_vS1G_EENS_8epilogue10collective18CollectiveEpilogueINS1J_23Sm100TmaWarpSpecializedILi4ELi2ELi32ELb0ELb0EEEJSI_NS5_IJNSX_ISF_SB_EES1O_EEESJ_SK_SJ_SK_NS1J_6fusion15FusionCallbacksIS1N_NS1Q_17LinearCombinationISJ_fSJ_fLNS_15FloatRoundStyleE2EEESI_S1P_JEEENS4_5SM1004TMEM4LOAD26SM100_TMEM_LOAD_16dp32b32xES1H_NS16_INS17_ILi2ELi4ELi3EEES1A_NSX_INS5_IJS1B_SF_EEENS5_IJSF_SB_EEEEEEENS4_39AutoVectorizingCopyWithAssumedAlignmentILi128EEENS4_14SM90_TMA_STOREES24_S26_S26_EEEvvEEEEvNT_6ParamsE,"ax",@progbits
	.align	128
.text._ZN7cutlass13device_kernelINS_4gemm6kernel13GemmUniversalIN4cute5tupleIJiiiiEEENS1_10collective13CollectiveMmaINS1_35MainloopSm100TmaUmmaWarpSpecializedILi5ELi2ELi4ENS5_IJNS4_1CILi1EEENSA_ILi2EEESB_EEEEENS5_IJNSA_ILi64EEENSA_ILi256EEENSA_ILi128EEEEEENS_12float_e4m3_tENS5_IJlSB_lEEESJ_SK_NS4_8TiledMMAINS4_8MMA_AtomIJNS4_10MMA_TraitsINS4_19SM100_MMA_F8F6F4_SSEJSJ_SJ_fSF_SG_NS4_17integral_constantINS4_4UMMA5MajorELSR_0EEESS_NSP_INSQ_7ScaleInELST_0EEESU_EEEEEENS4_6LayoutINS5_IJSB_SB_SB_EEENS5_IJNSA_ILi0EEESZ_SZ_EEEEENS5_IJNS4_10UnderscoreES12_S12_EEEEENS4_23SM90_TMA_LOAD_MULTICASTENS4_14ComposedLayoutINS4_7SwizzleILi3ELi4ELi3EEENS4_18smem_ptr_flag_bitsILi8EEENSX_INS5_IJNSA_ILi8EEESH_EEENS5_IJSH_SB_EEEEEEEvNS4_8identityENS4_13SM90_TMA_LOADES1F_vS1G_EENS_8epilogue10collective18CollectiveEpilogueINS1J_23Sm100TmaWarpSpecializedILi4ELi2ELi32ELb0ELb0EEEJSI_NS5_IJNSX_ISF_SB_EES1O_EEESJ_SK_SJ_SK_NS1J_6fusion15FusionCallbacksIS1N_NS1Q_17LinearCombinationISJ_fSJ_fLNS_15FloatRoundStyleE2EEESI_S1P_JEEENS4_5SM1004TMEM4LOAD26SM100_TMEM_LOAD_16dp32b32xES1H_NS16_INS17_ILi2ELi4ELi3EEES1A_NSX_INS5_IJS1B_SF_EEENS5_IJSF_SB_EEEEEEENS4_39AutoVectorizingCopyWithAssumedAlignmentILi128EEENS4_14SM90_TMA_STOREES24_S26_S26_EEEvvEEEEvNT_6ParamsE:
        .type           _ZN7cutlass13device_kernelINS_4gemm6kernel13GemmUniversalIN4cute5tupleIJiiiiEEENS1_10collective13CollectiveMmaINS1_35MainloopSm100TmaUmmaWarpSpecializedILi5ELi2ELi4ENS5_IJNS4_1CILi1EEENSA_ILi2EEESB_EEEEENS5_IJNSA_ILi64EEENSA_ILi256EEENSA_ILi128EEEEEENS_12float_e4m3_tENS5_IJlSB_lEEESJ_SK_NS4_8TiledMMAINS4_8MMA_AtomIJNS4_10MMA_TraitsINS4_19SM100_MMA_F8F6F4_SSEJSJ_SJ_fSF_SG_NS4_17integral_constantINS4_4UMMA5MajorELSR_0EEESS_NSP_INSQ_7ScaleInELST_0EEESU_EEEEEENS4_6LayoutINS5_IJSB_SB_SB_EEENS5_IJNSA_ILi0EEESZ_SZ_EEEEENS5_IJNS4_10UnderscoreES12_S12_EEEEENS4_23SM90_TMA_LOAD_MULTICASTENS4_14ComposedLayoutINS4_7SwizzleILi3ELi4ELi3EEENS4_18smem_ptr_flag_bitsILi8EEENSX_INS5_IJNSA_ILi8EEESH_EEENS5_IJSH_SB_EEEEEEEvNS4_8identityENS4_13SM90_TMA_LOADES1F_vS1G_EENS_8epilogue10collective18CollectiveEpilogueINS1J_23Sm100TmaWarpSpecializedILi4ELi2ELi32ELb0ELb0EEEJSI_NS5_IJNSX_ISF_SB_EES1O_EEESJ_SK_SJ_SK_NS1J_6fusion15FusionCallbacksIS1N_NS1Q_17LinearCombinationISJ_fSJ_fLNS_15FloatRoundStyleE2EEESI_S1P_JEEENS4_5SM1004TMEM4LOAD26SM100_TMEM_LOAD_16dp32b32xES1H_NS16_INS17_ILi2ELi4ELi3EEES1A_NSX_INS5_IJS1B_SF_EEENS5_IJSF_SB_EEEEEEENS4_39AutoVectorizingCopyWithAssumedAlignmentILi128EEENS4_14SM90_TMA_STOREES24_S26_S26_EEEvvEEEEvNT_6ParamsE,@function
        .size           _ZN7cutlass13device_kernelINS_4gemm6kernel13GemmUniversalIN4cute5tupleIJiiiiEEENS1_10collective13CollectiveMmaINS1_35MainloopSm100TmaUmmaWarpSpecializedILi5ELi2ELi4ENS5_IJNS4_1CILi1EEENSA_ILi2EEESB_EEEEENS5_IJNSA_ILi64EEENSA_ILi256EEENSA_ILi128EEEEEENS_12float_e4m3_tENS5_IJlSB_lEEESJ_SK_NS4_8TiledMMAINS4_8MMA_AtomIJNS4_10MMA_TraitsINS4_19SM100_MMA_F8F6F4_SSEJSJ_SJ_fSF_SG_NS4_17integral_constantINS4_4UMMA5MajorELSR_0EEESS_NSP_INSQ_7ScaleInELST_0EEESU_EEEEEENS4_6LayoutINS5_IJSB_SB_SB_EEENS5_IJNSA_ILi0EEESZ_SZ_EEEEENS5_IJNS4_10UnderscoreES12_S12_EEEEENS4_23SM90_TMA_LOAD_MULTICASTENS4_14ComposedLayoutINS4_7SwizzleILi3ELi4ELi3EEENS4_18smem_ptr_flag_bitsILi8EEENSX_INS5_IJNSA_ILi8EEESH_EEENS5_IJSH_SB_EEEEEEEvNS4_8identityENS4_13SM90_TMA_LOADES1F_vS1G_EENS_8epilogue10collective18CollectiveEpilogueINS1J_23Sm100TmaWarpSpecializedILi4ELi2ELi32ELb0ELb0EEEJSI_NS5_IJNSX_ISF_SB_EES1O_EEESJ_SK_SJ_SK_NS1J_6fusion15FusionCallbacksIS1N_NS1Q_17LinearCombinationISJ_fSJ_fLNS_15FloatRoundStyleE2EEESI_S1P_JEEENS4_5SM1004TMEM4LOAD26SM100_TMEM_LOAD_16dp32b32xES1H_NS16_INS17_ILi2ELi4ELi3EEES1A_NSX_INS5_IJS1B_SF_EEENS5_IJSF_SB_EEEEEEENS4_39AutoVectorizingCopyWithAssumedAlignmentILi128EEENS4_14SM90_TMA_STOREES24_S26_S26_EEEvvEEEEvNT_6ParamsE,(.L_x_180 - _ZN7cutlass13device_kernelINS_4gemm6kernel13GemmUniversalIN4cute5tupleIJiiiiEEENS1_10collective13CollectiveMmaINS1_35MainloopSm100TmaUmmaWarpSpecializedILi5ELi2ELi4ENS5_IJNS4_1CILi1EEENSA_ILi2EEESB_EEEEENS5_IJNSA_ILi64EEENSA_ILi256EEENSA_ILi128EEEEEENS_12float_e4m3_tENS5_IJlSB_lEEESJ_SK_NS4_8TiledMMAINS4_8MMA_AtomIJNS4_10MMA_TraitsINS4_19SM100_MMA_F8F6F4_SSEJSJ_SJ_fSF_SG_NS4_17integral_constantINS4_4UMMA5MajorELSR_0EEESS_NSP_INSQ_7ScaleInELST_0EEESU_EEEEEENS4_6LayoutINS5_IJSB_SB_SB_EEENS5_IJNSA_ILi0EEESZ_SZ_EEEEENS5_IJNS4_10UnderscoreES12_S12_EEEEENS4_23SM90_TMA_LOAD_MULTICASTENS4_14ComposedLayoutINS4_7SwizzleILi3ELi4ELi3EEENS4_18smem_ptr_flag_bitsILi8EEENSX_INS5_IJNSA_ILi8EEESH_EEENS5_IJSH_SB_EEEEEEEvNS4_8identityENS4_13SM90_TMA_LOADES1F_vS1G_EENS_8epilogue10collective18CollectiveEpilogueINS1J_23Sm100TmaWarpSpecializedILi4ELi2ELi32ELb0ELb0EEEJSI_NS5_IJNSX_ISF_SB_EES1O_EEESJ_SK_SJ_SK_NS1J_6fusion15FusionCallbacksIS1N_NS1Q_17LinearCombinationISJ_fSJ_fLNS_15FloatRoundStyleE2EEESI_S1P_JEEENS4_5SM1004TMEM4LOAD26SM100_TMEM_LOAD_16dp32b32xES1H_NS16_INS17_ILi2ELi4ELi3EEES1A_NSX_INS5_IJS1B_SF_EEENS5_IJSF_SB_EEEEEEENS4_39AutoVectorizingCopyWithAssumedAlignmentILi128EEENS4_14SM90_TMA_STOREES24_S26_S26_EEEvvEEEEvNT_6ParamsE)
        .other          _ZN7cutlass13device_kernelINS_4gemm6kernel13GemmUniversalIN4cute5tupleIJiiiiEEENS1_10collective13CollectiveMmaINS1_35MainloopSm100TmaUmmaWarpSpecializedILi5ELi2ELi4ENS5_IJNS4_1CILi1EEENSA_ILi2EEESB_EEEEENS5_IJNSA_ILi64EEENSA_ILi256EEENSA_ILi128EEEEEENS_12float_e4m3_tENS5_IJlSB_lEEESJ_SK_NS4_8TiledMMAINS4_8MMA_AtomIJNS4_10MMA_TraitsINS4_19SM100_MMA_F8F6F4_SSEJSJ_SJ_fSF_SG_NS4_17integral_constantINS4_4UMMA5MajorELSR_0EEESS_NSP_INSQ_7ScaleInELST_0EEESU_EEEEEENS4_6LayoutINS5_IJSB_SB_SB_EEENS5_IJNSA_ILi0EEESZ_SZ_EEEEENS5_IJNS4_10UnderscoreES12_S12_EEEEENS4_23SM90_TMA_LOAD_MULTICASTENS4_14ComposedLayoutINS4_7SwizzleILi3ELi4ELi3EEENS4_18smem_ptr_flag_bitsILi8EEENSX_INS5_IJNSA_ILi8EEESH_EEENS5_IJSH_SB_EEEEEEEvNS4_8identityENS4_13SM90_TMA_LOADES1F_vS1G_EENS_8epilogue10collective18CollectiveEpilogueINS1J_23Sm100TmaWarpSpecializedILi4ELi2ELi32ELb0ELb0EEEJSI_NS5_IJNSX_ISF_SB_EES1O_EEESJ_SK_SJ_SK_NS1J_6fusion15FusionCallbacksIS1N_NS1Q_17LinearCombinationISJ_fSJ_fLNS_15FloatRoundStyleE2EEESI_S1P_JEEENS4_5SM1004TMEM4LOAD26SM100_TMEM_LOAD_16dp32b32xES1H_NS16_INS17_ILi2ELi4ELi3EEES1A_NSX_INS5_IJS1B_SF_EEENS5_IJSF_SB_EEEEEEENS4_39AutoVectorizingCopyWithAssumedAlignmentILi128EEENS4_14SM90_TMA_STOREES24_S26_S26_EEEvvEEEEvNT_6ParamsE,@"STO_CUDA_ENTRY STV_DEFAULT"
_ZN7cutlass13device_kernelINS_4gemm6kernel13GemmUniversalIN4cute5tupleIJiiiiEEENS1_10collective13CollectiveMmaINS1_35MainloopSm100TmaUmmaWarpSpecializedILi5ELi2ELi4ENS5_IJNS4_1CILi1EEENSA_ILi2EEESB_EEEEENS5_IJNSA_ILi64EEENSA_ILi256EEENSA_ILi128EEEEEENS_12float_e4m3_tENS5_IJlSB_lEEESJ_SK_NS4_8TiledMMAINS4_8MMA_AtomIJNS4_10MMA_TraitsINS4_19SM100_MMA_F8F6F4_SSEJSJ_SJ_fSF_SG_NS4_17integral_constantINS4_4UMMA5MajorELSR_0EEESS_NSP_INSQ_7ScaleInELST_0EEESU_EEEEEENS4_6LayoutINS5_IJSB_SB_SB_EEENS5_IJNSA_ILi0EEESZ_SZ_EEEEENS5_IJNS4_10UnderscoreES12_S12_EEEEENS4_23SM90_TMA_LOAD_MULTICASTENS4_14ComposedLayoutINS4_7SwizzleILi3ELi4ELi3EEENS4_18smem_ptr_flag_bitsILi8EEENSX_INS5_IJNSA_ILi8EEESH_EEENS5_IJSH_SB_EEEEEEEvNS4_8identityENS4_13SM90_TMA_LOADES1F_vS1G_EENS_8epilogue10collective18CollectiveEpilogueINS1J_23Sm100TmaWarpSpecializedILi4ELi2ELi32ELb0ELb0EEEJSI_NS5_IJNSX_ISF_SB_EES1O_EEESJ_SK_SJ_SK_NS1J_6fusion15FusionCallbacksIS1N_NS1Q_17LinearCombinationISJ_fSJ_fLNS_15FloatRoundStyleE2EEESI_S1P_JEEENS4_5SM1004TMEM4LOAD26SM100_TMEM_LOAD_16dp32b32xES1H_NS16_INS17_ILi2ELi4ELi3EEES1A_NSX_INS5_IJS1B_SF_EEENS5_IJSF_SB_EEEEEEENS4_39AutoVectorizingCopyWithAssumedAlignmentILi128EEENS4_14SM90_TMA_STOREES24_S26_S26_EEEvvEEEEvNT_6ParamsE:
[----:B------:R-:W1:Y:S01]  /*0000*/  LDC R1, c[0x0][0x37c] ;  /* 0x0000df00ff017b82 */ /* 0x000e620000000800 */
[----:B------:R-:W2:Y:S01]  /*0010*/  S2R R95, SR_TID.X ;  /* 0x00000000005f7919 */ /* 0x000ea20000002100 */
[----:B------:R-:W3:Y:S01]  /*0020*/  LDCU.64 UR8, c[0x0][0x890] ;  /* 0x00011200ff0877ac */ /* 0x000ee20008000a00 */
[----:B------:R-:W-:Y:S02]  /*0030*/  PRMT R85, RZ, 0x7610, R85 ;  /* 0x00007610ff557816 */ /* 0x000fe40000000055 */
[----:B------:R-:W-:Y:S01]  /*0040*/  ELECT P3, URZ, PT ;  /* 0x0000000000ff782f */ /* 0x000fe20003860000 */
[----:B---3--:R-:W-:-:S04]  /*0050*/  UISETP.NE.U32.AND UP0, UPT, UR8, URZ, UPT ;  /* 0x000000ff0800728c */ /* 0x008fc8000bf05070 */
[----:B------:R-:W-:Y:S01]  /*0060*/  UISETP.NE.AND.EX UP0, UPT, UR9, URZ, UPT, UP0 ;  /* 0x000000ff0900728c */ /* 0x000fe2000bf05300 */
[----:B--2---:R-:W-:-:S05]  /*0070*/  SHF.R.U32.HI R86, RZ, 0x5, R95 ;  /* 0x00000005ff567819 */ /* 0x004fca000001165f */
[----:B------:R-:W2:Y:S02]  /*0080*/  SHFL.IDX PT, R0, R86, RZ, 0x1f ;  /* 0x00001fff56007589 */ /* 0x000ea400000e0000 */
[----:B--2---:R-:W-:Y:S01]  /*0090*/  R2UR UR17, R0 ;  /* 0x00000000001172ca */ /* 0x004fe200000e0000 */
[----:B-1----:R-:W-:-:S14]  /*00a0*/  BRA.U UP0, `(.L_x_0) ;  /* 0x0000000100307547 */ /* 0x002fdc000b800000 */
[----:B------:R-:W1:Y:S02]  /*00b0*/  LDCU.64 UR4, c[0x0][0x888] ;  /* 0x00011100ff0477ac */ /* 0x000e640008000a00 */
[----:B-1----:R-:W-:-:S04]  /*00c0*/  UISETP.NE.U32.AND UP0, UPT, UR4, URZ, UPT ;  /* 0x000000ff0400728c */ /* 0x002fc8000bf05070 */
[----:B------:R-:W-:-:S09]  /*00d0*/  UISETP.NE.AND.EX UP0, UPT, UR5, URZ, UPT, UP0 ;  /* 0x000000ff0500728c */ /* 0x000fd2000bf05300 */
[----:B------:R-:W-:Y:S05]  /*00e0*/  BRA.U !UP0, `(.L_x_1) ;  /* 0x0000000108147547 */ /* 0x000fea000b800000 */
[----:B------:R-:W1:Y:S01]  /*00f0*/  LDC.64 R2, c[0x0][0x888] ;  /* 0x00022200ff027b82 */ /* 0x000e620000000a00 */
[----:B------:R-:W1:Y:S02]  /*0100*/  LDCU.64 UR4, c[0x0][0x358] ;  /* 0x00006b00ff0477ac */ /* 0x000e640008000a00 */
[----:B-1----:R1:W5:Y:S01]  /*0110*/  LDG.E R41, desc[UR4][R2.64] ;  /* 0x0000000402297981 */ /* 0x002362000c1e1900 */
[----:B------:R-:W-:Y:S01]  /*0120*/  HFMA2 R85, -RZ, RZ, 0, 5.9604644775390625e-08 ;  /* 0x00000001ff557431 */ /* 0x000fe200000001ff */
[----:B------:R-:W-:Y:S05]  /*0130*/  BRA `(.L_x_0) ;  /* 0x00000000000c7947 */ /* 0x000fea0003800000 */
.L_x_1:
[----:B------:R-:W1:Y:S01]  /*0140*/  LDCU UR4, c[0x0][0x880] ;  /* 0x00011000ff0477ac */ /* 0x000e620008000800 */
[----:B------:R-:W-:Y:S01]  /*0150*/  HFMA2 R85, -RZ, RZ, 0, 5.9604644775390625e-08 ;  /* 0x00000001ff557431 */ /* 0x000fe200000001ff */
[----:B-1----:R-:W-:-:S07]  /*0160*/  MOV R41, UR4 ;  /* 0x0000000400297c02 */ /* 0x002fce0008000f00 */
.L_x_0:
[----:B------:R-:W2:Y:S02]  /*0170*/  LDCU.64 UR4, c[0x0][0x8b0] ;  /* 0x00011600ff0477ac */ /* 0x000ea40008000a00 */
[----:B--2---:R-:W-:-:S04]  /*0180*/  UISETP.NE.U32.AND UP0, UPT, UR4, URZ, UPT ;  /* 0x000000ff0400728c */ /* 0x004fc8000bf05070 */
[----:B------:R-:W-:-:S09]  /*0190*/  UISETP.NE.AND.EX UP0, UPT, UR5, URZ, UPT, UP0 ;  /* 0x000000ff0500728c */ /* 0x000fd2000bf05300 */
[----:B------:R-:W-:Y:S05]  /*01a0*/  BRA.U UP0, `(.L_x_2) ;  /* 0x0000000100287547 */ /* 0x000fea000b800000 */
[----:B------:R-:W2:Y:S02]  /*01b0*/  LDCU.64 UR4, c[0x0][0x8a8] ;  /* 0x00011500ff0477ac */ /* 0x000ea40008000a00 */
[----:B--2---:R-:W-:-:S04]  /*01c0*/  UISETP.NE.U32.AND UP0, UPT, UR4, URZ, UPT ;  /* 0x000000ff0400728c */ /* 0x004fc8000bf05070 */
[----:B------:R-:W-:-:S09]  /*01d0*/  UISETP.NE.AND.EX UP0, UPT, UR5, URZ, UPT, UP0 ;  /* 0x000000ff0500728c */ /* 0x000fd2000bf05300 */
[----:B------:R-:W-:Y:S05]  /*01e0*/  BRA.U !UP0, `(.L_x_3) ;  /* 0x0000000108107547 */ /* 0x000fea000b800000 */
[----:B------:R-:W2:Y:S01]  /*01f0*/  LDC.64 R38, c[0x0][0x8a8] ;  /* 0x00022a00ff267b82 */ /* 0x000ea20000000a00 */
[----:B------:R-:W2:Y:S02]  /*0200*/  LDCU.64 UR4, c[0x0][0x358] ;  /* 0x00006b00ff0477ac */ /* 0x000ea40008000a00 */
[----:B--2---:R2:W5:Y:S01]  /*0210*/  LDG.E R38, desc[UR4][R38.64] ;  /* 0x0000000426267981 */ /* 0x004562000c1e1900 */
[----:B------:R-:W-:Y:S05]  /*0220*/  BRA `(.L_x_2) ;  /* 0x0000000000087947 */ /* 0x000fea0003800000 */
.L_x_3:
[----:B------:R-:W2:Y:S02]  /*0230*/  LDCU UR4, c[0x0][0x8a0] ;  /* 0x00011400ff0477ac */ /* 0x000ea40008000800 */
[----:B--2---:R-:W-:Y:S02]  /*0240*/  MOV R38, UR4 ;  /* 0x0000000400267c02 */ /* 0x004fe40008000f00 */
.L_x_2:
[----:B------:R-:W-:Y:S01]  /*0250*/  IMAD.U32 R0, RZ, RZ, UR17 ;  /* 0x00000011ff007e24 */ /* 0x000fe2000f8e00ff */
[----:B------:R-:W-:Y:S04]  /*0260*/  BSSY.RECONVERGENT B0, `(.L_x_4) ;  /* 0x000000c000007945 */ /* 0x000fe80003800200 */
[C---:B------:R-:W-:Y:S02]  /*0270*/  ISETP.NE.OR P1, PT, R0.reuse, 0x1, !P3 ;  /* 0x000000010000780c */ /* 0x040fe40005f25670 */
[----:B------:R-:W-:-:S11]  /*0280*/  ISETP.NE.OR P0, PT, R0, 0x3, !P3 ;  /* 0x000000030000780c */ /* 0x000fd60005f05670 */
[----:B------:R-:W-:Y:S05]  /*0290*/  @P1 BRA `(.L_x_5) ;  /* 0x0000000000201947 */ /* 0x000fea0003800000 */
[----:B------:R-:W3:Y:S02]  /*02a0*/  LDCU.64 UR4, c[0x0][0x348] ;  /* 0x00006900ff0477ac */ /* 0x000ee40008000a00 */
[----:B---3--:R-:W-:Y:S02]  /*02b0*/  UIADD3 UR6, UP1, UPT, UR4, 0x80, URZ ;  /* 0x0000008004067890 */ /* 0x008fe4000ff3e0ff */
[----:B------:R-:W-:Y:S02]  /*02c0*/  UIADD3 UR4, UP0, UPT, UR4, 0x180, URZ ;  /* 0x0000018004047890 */ /* 0x000fe4000ff1e0ff */
[----:B------:R-:W-:Y:S02]  /*02d0*/  UIADD3.X UR7, UPT, UPT, URZ, UR5, URZ, UP1, !UPT ;  /* 0x00000005ff077290 */ /* 0x000fe40008ffe4ff */
[----:B------:R-:W-:-:S07]  /*02e0*/  UIADD3.X UR5, UPT, UPT, URZ, UR5, URZ, UP0, !UPT ;  /* 0x00000005ff057290 */ /* 0x000fce00087fe4ff */
[----:B------:R3:W-:Y:S02]  /*02f0*/  UTMACCTL.PF [UR6] ;  /* 0x00000000060079b9 */ /* 0x0007e40008040000 */
[----:B------:R3:W-:Y:S02]  /*0300*/  UTMACCTL.PF [UR4] ;  /* 0x00000000040079b9 */ /* 0x0007e40008040000 */
[----:B---3--:R-:W-:Y:S01]  /*0310*/  NOP ;  /* 0x0000000000007918 */ /* 0x008fe20000000000 */
.L_x_5:
[----:B------:R-:W-:Y:S05]  /*0320*/  BSYNC.RECONVERGENT B0 ;  /* 0x0000000000007941 */ /* 0x000fea0003800200 */
.L_x_4:
[----:B------:R-:W-:Y:S04]  /*0330*/  BSSY.RECONVERGENT B0, `(.L_x_6) ;  /* 0x000000a000007945 */ /* 0x000fe80003800200 */
        /* <DEDUP_REMOVED lines=9> */
.L_x_7:
[----:B------:R-:W-:Y:S05]  /*03d0*/  BSYNC.RECONVERGENT B0 ;  /* 0x0000000000007941 */ /* 0x000fea0003800200 */
.L_x_6:
[----:B------:R-:W3:Y:S01]  /*03e0*/  LDCU.64 UR4, c[0x0][0x888] ;  /* 0x00011100ff0477ac */ /* 0x000ee20008000a00 */
[----:B------:R-:W-:Y:S02]  /*03f0*/  UISETP.EQ.U32.AND UP1, UPT, UR8, URZ, UPT ;  /* 0x000000ff0800728c */ /* 0x000fe4000bf22070 */
[----:B------:R-:W-:Y:S02]  /*0400*/  UPLOP3.LUT UP3, UPT, UPT, UPT, UPT, 0x80, 0x8 ;  /* 0x000000000008789c */ /* 0x000fe40003f6f070 */
[----:B---3--:R-:W-:-:S04]  /*0410*/  UISETP.NE.U32.AND UP0, UPT, UR4, URZ, UPT ;  /* 0x000000ff0400728c */ /* 0x008fc8000bf05070 */
[----:B------:R-:W-:-:S04]  /*0420*/  UISETP.NE.AND.EX UP0, UPT, UR5, URZ, UPT, UP0 ;  /* 0x000000ff0500728c */ /* 0x000fc8000bf05300 */
[----:B------:R-:W-:-:S04]  /*0430*/  UISETP.EQ.OR.EX UP2, UPT, UR9, URZ, !UP0, UP1 ;  /* 0x000000ff0900728c */ /* 0x000fc8000c742710 */
[----:B------:R-:W-:-:S06]  /*0440*/  UP2UR UR4, UPR, URZ, 0x4 ;  /* 0x00000004ff047883 */ /* 0x000fcc0008000000 */
[----:B------:R-:W-:Y:S01]  /*0450*/  MOV R88, UR4 ;  /* 0x0000000400587c02 */ /* 0x000fe20008000f00 */
[----:B------:R-:W-:Y:S06]  /*0460*/  BRA.U !UP2, `(.L_x_8) ;  /* 0x000000010a207547 */ /* 0x000fec000b800000 */
[----:B------:R-:W-:Y:S01]  /*0470*/  UISETP.NE.U32.AND UP1, UPT, UR8, URZ, UPT ;  /* 0x000000ff0800728c */ /* 0x000fe2000bf25070 */
[----:B-----5:R-:W-:Y:S01]  /*0480*/  FSETP.NEU.AND P0, PT, R41, RZ, PT ;  /* 0x000000ff2900720b */ /* 0x020fe20003f0d000 */
[----:B------:R-:W-:Y:S02]  /*0490*/  USEL UR4, URZ, 0xffffffff, UP0 ;  /* 0xffffffffff047887 */ /* 0x000fe40008000000 */
[----:B------:R-:W-:-:S10]  /*04a0*/  UISETP.NE.AND.EX UP1, UPT, UR9, URZ, UPT, UP1 ;  /* 0x000000ff0900728c */ /* 0x000fd4000bf25310 */
[----:B------:R-:W-:Y:S01]  /*04b0*/  VOTEU.ANY UP0, P0 ;  /* 0x0000000000ff7886 */ /* 0x000fe20000000100 */
[----:B------:R-:W-:-:S04]  /*04c0*/  @!UP1 USEL UR4, URZ, 0xffffffff, UP0 ;  /* 0xffffffffff049887 */ /* 0x000fc80008000000 */
[----:B------:R-:W-:-:S04]  /*04d0*/  ULOP3.LUT UR4, UR4, 0x1, URZ, 0xc0, !UPT ;  /* 0x0000000104047892 */ /* 0x000fc8000f8ec0ff */
[----:B------:R-:W-:-:S11]  /*04e0*/  UISETP.NE.U32.AND UP3, UPT, UR4, 0x1, UPT ;  /* 0x000000010400788c */ /* 0x000fd6000bf65070 */
.L_x_8:
[----:B-1----:R-:W1:Y:S01]  /*04f0*/  SHFL.IDX PT, R2, R86, RZ, 0x1f ;  /* 0x00001fff56027589 */ /* 0x002e6200000e0000 */
[----:B------:R-:W-:-:S04]  /*0500*/  UISETP.NE.AND UP0, UPT, UR17, 0x2, UPT ;  /* 0x000000021100788c */ /* 0x000fc8000bf05270 */
[----:B------:R-:W-:Y:S01]  /*0510*/  USEL UR48, URZ, 0x1, UP0 ;  /* 0x00000001ff307887 */ /* 0x000fe20008000000 */
[----:B-1----:R-:W-:-:S13]  /*0520*/  ISETP.NE.AND P0, PT, R2, RZ, PT ;  /* 0x000000ff0200720c */ /* 0x002fda0003f05270 */
[----:B------:R-:W-:Y:S05]  /*0530*/  @P0 BRA `(.L_x_9) ;  /* 0x0000000000600947 */ /* 0x000fea0003800000 */
[----:B------:R-:W1:Y:S01]  /*0540*/  S2UR UR4, SR_CgaCtaId ;  /* 0x00000000000479c3 */ /* 0x000e620000008800 */
[----:B------:R-:W-:Y:S01]  /*0550*/  UMOV UR5, 0x400 ;  /* 0x0000040000057882 */ /* 0x000fe20000000000 */
[----:B------:R-:W-:Y:S01]  /*0560*/  UMOV UR8, 0x1 ;  /* 0x0000000100087882 */ /* 0x000fe20000000000 */
[----:B------:R-:W-:Y:S01]  /*0570*/  UMOV UR6, 0x2 ;  /* 0x0000000200067882 */ /* 0x000fe20000000000 */
[----:B------:R-:W-:-:S04]  /*0580*/  UIADD3 UR8, UPT, UPT, -UR8, 0x100000, URZ ;  /* 0x0010000008087890 */ /* 0x000fc8000fffe1ff */
[----:B------:R-:W-:Y:S02]  /*0590*/  USHF.L.U32 UR9, UR8, 0xb, URZ ;  /* 0x0000000b08097899 */ /* 0x000fe400080006ff */
[----:B------:R-:W-:Y:S02]  /*05a0*/  USHF.L.U32 UR8, UR8, 0x1, URZ ;  /* 0x0000000108087899 */ /* 0x000fe400080006ff */
[----:B------:R-:W-:-:S04]  /*05b0*/  UIADD3 UR6, UPT, UPT, -UR6, 0x100000, URZ ;  /* 0x0010000006067890 */ /* 0x000fc8000fffe1ff */
[----:B------:R-:W-:Y:S02]  /*05c0*/  USHF.L.U32 UR7, UR6, 0xb, URZ ;  /* 0x0000000b06077899 */ /* 0x000fe400080006ff */
[----:B------:R-:W-:Y:S01]  /*05d0*/  USHF.L.U32 UR6, UR6, 0x1, URZ ;  /* 0x0000000106067899 */ /* 0x000fe200080006ff */
[----:B------:R-:W-:Y:S01]  /*05e0*/  ELECT P0, URZ, PT ;  /* 0x0000000000ff782f */ /* 0x000fe20003800000 */
[----:B-1----:R-:W-:Y:S01]  /*05f0*/  ULEA UR4, UR4, UR5, 0x18 ;  /* 0x0000000504047291 */ /* 0x002fe2000f8ec0ff */
[----:B------:R-:W1:Y:S11]  /*0600*/  FENCE.VIEW.ASYNC.S ;  /* 0x00000000000073c6 */ /* 0x000e760000000000 */
[----:B-1----:R1:W3:Y:S01]  /*0610*/  SYNCS.EXCH.64 URZ, [UR4], UR8 ;  /* 0x0000000804ff75b2 */ /* 0x0022e20008000100 */
[----:B------:R1:W4:Y:S01]  /*0620*/  SYNCS.EXCH.64 URZ, [UR4+0x28], UR6 ;  /* 0x0000280604ff75b2 */ /* 0x0003220008000100 */
[----:B------:R1:W1:Y:S01]  /*0630*/  SYNCS.EXCH.64 URZ, [UR4+0x8], UR8 ;  /* 0x0000080804ff75b2 */ /* 0x0002620008000100 */
[----:B------:R1:W1:Y:S01]  /*0640*/  SYNCS.EXCH.64 URZ, [UR4+0x30], UR6 ;  /* 0x0000300604ff75b2 */ /* 0x0002620008000100 */
[----:B------:R1:W1:Y:S01]  /*0650*/  SYNCS.EXCH.64 URZ, [UR4+0x10], UR8 ;  /* 0x0000100804ff75b2 */ /* 0x0002620008000100 */
[----:B------:R1:W1:Y:S01]  /*0660*/  SYNCS.EXCH.64 URZ, [UR4+0x38], UR6 ;  /* 0x0000380604ff75b2 */ /* 0x0002620008000100 */
[----:B------:R1:W1:Y:S01]  /*0670*/  SYNCS.EXCH.64 URZ, [UR4+0x18], UR8 ;  /* 0x0000180804ff75b2 */ /* 0x0002620008000100 */
[----:B------:R1:W1:Y:S01]  /*0680*/  SYNCS.EXCH.64 URZ, [UR4+0x40], UR6 ;  /* 0x0000400604ff75b2 */ /* 0x0002620008000100 */
[----:B------:R1:W1:Y:S01]  /*0690*/  SYNCS.EXCH.64 URZ, [UR4+0x20], UR8 ;  /* 0x0000200804ff75b2 */ /* 0x0002620008000100 */
[----:B------:R1:W1:Y:S01]  /*06a0*/  SYNCS.EXCH.64 URZ, [UR4+0x48], UR6 ;  /* 0x0000480604ff75b2 */ /* 0x0002620008000100 */
[----:B------:R-:W-:Y:S01]  /*06b0*/  NOP ;  /* 0x0000000000007918 */ /* 0x000fe20000000000 */
.L_x_9:
[----:B------:R-:W2:Y:S01]  /*06c0*/  SHFL.IDX PT, R2, R86, RZ, 0x1f ;  /* 0x00001fff56027589 */ /* 0x000ea200000e0000 */
[----:B------:R-:W-:Y:S01]  /*06d0*/  NOP ;  /* 0x0000000000007918 */ /* 0x000fe20000000000 */
[----:B--2---:R-:W-:-:S13]  /*06e0*/  ISETP.NE.AND P0, PT, R2, 0x1, PT ;  /* 0x000000010200780c */ /* 0x004fda0003f05270 */
[----:B------:R-:W-:Y:S05]  /*06f0*/  @P0 BRA `(.L_x_10) ;  /* 0x0000000000580947 */ /* 0x000fea0003800000 */
[----:B-1----:R-:W1:Y:S01]  /*0700*/  S2UR UR4, SR_CgaCtaId ;  /* 0x00000000000479c3 */ /* 0x002e620000008800 */
        /* <DEDUP_REMOVED lines=12> */
[----:B-1----:R2:W1:Y:S01]  /*07d0*/  SYNCS.EXCH.64 URZ, [UR4+0x50], UR8 ;  /* 0x0000500804ff75b2 */ /* 0x0024620008000100 */
[----:B------:R2:W1:Y:S01]  /*07e0*/  SYNCS.EXCH.64 URZ, [UR4+0x70], UR6 ;  /* 0x0000700604ff75b2 */ /* 0x0004620008000100 */
[----:B------:R2:W1:Y:S01]  /*07f0*/  SYNCS.EXCH.64 URZ, [UR4+0x58], UR8 ;  /* 0x0000580804ff75b2 */ /* 0x0004620008000100 */
[----:B------:R2:W1:Y:S01]  /*0800*/  SYNCS.EXCH.64 URZ, [UR4+0x78], UR6 ;  /* 0x0000780604ff75b2 */ /* 0x0004620008000100 */
[----:B------:R2:W1:Y:S01]  /*0810*/  SYNCS.EXCH.64 URZ, [UR4+0x60], UR8 ;  /* 0x0000600804ff75b2 */ /* 0x0004620008000100 */
[----:B------:R2:W1:Y:S01]  /*0820*/  SYNCS.EXCH.64 URZ, [UR4+0x80], UR6 ;  /* 0x0000800604ff75b2 */ /* 0x0004620008000100 */
[----:B------:R2:W1:Y:S01]  /*0830*/  SYNCS.EXCH.64 URZ, [UR4+0x68], UR8 ;  /* 0x0000680804ff75b2 */ /* 0x0004620008000100 */
[----:B------:R2:W1:Y:S02]  /*0840*/  SYNCS.EXCH.64 URZ, [UR4+0x88], UR6 ;  /* 0x0000880604ff75b2 */ /* 0x0004640008000100 */
[----:B--2---:R-:W-:Y:S01]  /*0850*/  NOP ;  /* 0x0000000000007918 */ /* 0x004fe20000000000 */
.L_x_10:
[----:B------:R-:W2:Y:S01]  /*0860*/  SHFL.IDX PT, R2, R86, RZ, 0x1f ;  /* 0x00001fff56027589 */ /* 0x000ea200000e0000 */
[----:B------:R-:W-:Y:S01]  /*0870*/  NOP ;  /* 0x0000000000007918 */ /* 0x000fe20000000000 */
[----:B--2---:R-:W-:-:S13]  /*0880*/  ISETP.NE.AND P0, PT, R2, 0x3, PT ;  /* 0x000000030200780c */ /* 0x004fda0003f05270 */
[----:B------:R-:W-:Y:S05]  /*0890*/  @P0 BRA `(.L_x_11) ;  /* 0x0000000000300947 */ /* 0x000fea0003800000 */
[----:B-1----:R-:W1:Y:S01]  /*08a0*/  S2UR UR6, SR_CgaCtaId ;  /* 0x00000000000679c3 */ /* 0x002e620000008800 */
[----:B------:R-:W-:Y:S01]  /*08b0*/  UMOV UR4, 0x400 ;  /* 0x0000040000047882 */ /* 0x000fe20000000000 */
[----:B------:R-:W-:Y:S01]  /*08c0*/  UMOV UR5, 0x20 ;  /* 0x0000002000057882 */ /* 0x000fe20000000000 */
[----:B------:R-:W-:Y:S01]  /*08d0*/  ELECT P0, URZ, PT ;  /* 0x0000000000ff782f */ /* 0x000fe20003800000 */
[----:B-1----:R-:W-:Y:S02]  /*08e0*/  ULEA UR6, UR6, UR4, 0x18 ;  /* 0x0000000406067291 */ /* 0x002fe4000f8ec0ff */
[----:B------:R-:W-:-:S04]  /*08f0*/  UIADD3 UR4, UPT, UPT, -UR5, 0x100000, URZ ;  /* 0x0010000005047890 */ /* 0x000fc8000fffe1ff */
[----:B------:R-:W-:Y:S02]  /*0900*/  USHF.L.U32 UR5, UR4, 0xb, URZ ;  /* 0x0000000b04057899 */ /* 0x000fe400080006ff */
[----:B------:R-:W-:Y:S01]  /*0910*/  USHF.L.U32 UR4, UR4, 0x1, URZ ;  /* 0x0000000104047899 */ /* 0x000fe200080006ff */
[----:B------:R-:W1:Y:S11]  /*0920*/  FENCE.VIEW.ASYNC.S ;  /* 0x00000000000073c6 */ /* 0x000e760000000000 */
[----:B-1----:R2:W1:Y:S01]  /*0930*/  SYNCS.EXCH.64 URZ, [UR6+0x90], UR4 ;  /* 0x0000900406ff75b2 */ /* 0x0024620008000100 */
[----:B------:R2:W1:Y:S02]  /*0940*/  SYNCS.EXCH.64 URZ, [UR6+0x98], UR4 ;  /* 0x0000980406ff75b2 */ /* 0x0004640008000100 */
[----:B--2---:R-:W-:Y:S01]  /*0950*/  NOP ;  /* 0x0000000000007918 */ /* 0x004fe20000000000 */
.L_x_11:
[----:B------:R-:W2:Y:S01]  /*0960*/  SHFL.IDX PT, R2, R86, RZ, 0x1f ;  /* 0x00001fff56027589 */ /* 0x000ea200000e0000 */
[----:B------:R-:W-:Y:S01]  /*0970*/  NOP ;  /* 0x0000000000007918 */ /* 0x000fe20000000000 */
[----:B--2---:R-:W-:-:S13]  /*0980*/  ISETP.NE.AND P0, PT, R2, 0x4, PT ;  /* 0x000000040200780c */ /* 0x004fda0003f05270 */
[----:B------:R-:W-:Y:S05]  /*0990*/  @P0 BRA `(.L_x_12) ;  /* 0x00000000004c0947 */ /* 0x000fea0003800000 */
[----:B-1----:R-:W1:Y:S01]  /*09a0*/  S2UR UR6, SR_CgaCtaId ;  /* 0x00000000000679c3 */ /* 0x002e620000008800 */
[----:B------:R-:W-:Y:S01]  /*09b0*/  UMOV UR4, 0x1e0 ;  /* 0x000001e000047882 */ /* 0x000fe20000000000 */
[----:B------:R-:W-:Y:S01]  /*09c0*/  UMOV UR5, 0x400 ;  /* 0x0000040000057882 */ /* 0x000fe20000000000 */
[----:B------:R-:W-:Y:S01]  /*09d0*/  USEL UR4, UR4, 0x1a0, UP3 ;  /* 0x000001a004047887 */ /* 0x000fe20009800000 */
[----:B------:R-:W-:Y:S01]  /*09e0*/  UMOV UR8, 0x1 ;  /* 0x0000000100087882 */ /* 0x000fe20000000000 */
[----:B------:R-:W-:Y:S01]  /*09f0*/  ELECT P0, URZ, PT ;  /* 0x0000000000ff782f */ /* 0x000fe20003800000 */
[----:B------:R-:W-:-:S04]  /*0a00*/  UIADD3 UR8, UPT, UPT, -UR8, 0x100000, URZ ;  /* 0x0010000008087890 */ /* 0x000fc8000fffe1ff */
[----:B------:R-:W-:Y:S02]  /*0a10*/  USHF.L.U32 UR9, UR8, 0xb, URZ ;  /* 0x0000000b08097899 */ /* 0x000fe400080006ff */
[----:B------:R-:W-:Y:S02]  /*0a20*/  USHF.L.U32 UR8, UR8, 0x1, URZ ;  /* 0x0000000108087899 */ /* 0x000fe400080006ff */
[----:B-1----:R-:W-:Y:S02]  /*0a30*/  ULEA UR6, UR6, UR5, 0x18 ;  /* 0x0000000506067291 */ /* 0x002fe4000f8ec0ff */
[----:B------:R-:W-:-:S04]  /*0a40*/  UIADD3 UR4, UPT, UPT, -UR4, 0x100000, URZ ;  /* 0x0010000004047890 */ /* 0x000fc8000fffe1ff */
[----:B------:R-:W-:Y:S02]  /*0a50*/  USHF.L.U32 UR5, UR4, 0xb, URZ ;  /* 0x0000000b04057899 */ /* 0x000fe400080006ff */
[----:B------:R-:W-:Y:S01]  /*0a60*/  USHF.L.U32 UR4, UR4, 0x1, URZ ;  /* 0x0000000104047899 */ /* 0x000fe200080006ff */
[----:B------:R-:W1:Y:S03]  /*0a70*/  FENCE.VIEW.ASYNC.S ;  /* 0x00000000000073c6 */ /* 0x000e660000000000 */
[----:B-1----:R2:W1:Y:S08]  /*0a80*/  SYNCS.EXCH.64 URZ, [UR6+0xa0], UR8 ;  /* 0x0000a00806ff75b2 */ /* 0x0024700008000100 */
[----:B------:R2:W1:Y:S01]  /*0a90*/  SYNCS.EXCH.64 URZ, [UR6+0xb0], UR4 ;  /* 0x0000b00406ff75b2 */ /* 0x0004620008000100 */
[----:B------:R2:W1:Y:S01]  /*0aa0*/  SYNCS.EXCH.64 URZ, [UR6+0xa8], UR8 ;  /* 0x0000a80806ff75b2 */ /* 0x0004620008000100 */
[----:B------:R2:W1:Y:S02]  /*0ab0*/  SYNCS.EXCH.64 URZ, [UR6+0xb8], UR4 ;  /* 0x0000b80406ff75b2 */ /* 0x0004640008000100 */
[----:B--2---:R-:W-:Y:S01]  /*0ac0*/  NOP ;  /* 0x0000000000007918 */ /* 0x004fe20000000000 */
.L_x_12:
        /* <DEDUP_REMOVED lines=26> */
.L_x_13:
[----:B------:R-:W2:Y:S01]  /*0c70*/  SHFL.IDX PT, R2, R86, RZ, 0x1f ;  /* 0x00001fff56027589 */ /* 0x000ea200000e0000 */
[----:B------:R-:W-:Y:S01]  /*0c80*/  NOP ;  /* 0x0000000000007918 */ /* 0x000fe20000000000 */
[----:B--2---:R-:W-:-:S13]  /*0c90*/  ISETP.NE.AND P0, PT, R2, 0x3, PT ;  /* 0x000000030200780c */ /* 0x004fda0003f05270 */
[----:B------:R-:W-:Y:S05]  /*0ca0*/  @P0 BRA `(.L_x_14) ;  /* 0x0000000000380947 */ /* 0x000fea0003800000 */
[----:B------:R-:W2:Y:S01]  /*0cb0*/  S2UR UR5, SR_CgaCtaId ;  /* 0x00000000000579c3 */ /* 0x000ea20000008800 */
[----:B-1----:R-:W-:Y:S01]  /*0cc0*/  UMOV UR4, 0x400 ;  /* 0x0000040000047882 */ /* 0x002fe20000000000 */
[----:B------:R-:W-:Y:S01]  /*0cd0*/  UMOV UR6, 0x20 ;  /* 0x0000002000067882 */ /* 0x000fe20000000000 */
[----:B------:R-:W-:Y:S01]  /*0ce0*/  ELECT P0, URZ, PT ;  /* 0x0000000000ff782f */ /* 0x000fe20003800000 */
[----:B------:R-:W-:-:S04]  /*0cf0*/  UIADD3 UR6, UPT, UPT, -UR6, 0x100000, URZ ;  /* 0x0010000006067890 */ /* 0x000fc8000fffe1ff */
[----:B------:R-:W-:Y:S02]  /*0d00*/  USHF.L.U32 UR7, UR6, 0xb, URZ ;  /* 0x0000000b06077899 */ /* 0x000fe400080006ff */
[----:B------:R-:W-:Y:S02]  /*0d10*/  USHF.L.U32 UR6, UR6, 0x1, URZ ;  /* 0x0000000106067899 */ /* 0x000fe400080006ff */
[----:B--2---:R-:W-:Y:S01]  /*0d20*/  ULEA UR4, UR5, UR4, 0x18 ;  /* 0x0000000405047291 */ /* 0x004fe2000f8ec0ff */
[----:B------:R-:W1:Y:S11]  /*0d30*/  FENCE.VIEW.ASYNC.S ;  /* 0x00000000000073c6 */ /* 0x000e760000000000 */
[----:B-1----:R2:W1:Y:S01]  /*0d40*/  SYNCS.EXCH.64 URZ, [UR4+0x100], UR6 ;  /* 0x0001000604ff75b2 */ /* 0x0024620008000100 */
[----:B------:R2:W1:Y:S01]  /*0d50*/  SYNCS.EXCH.64 URZ, [UR4+0x110], UR6 ;  /* 0x0001100604ff75b2 */ /* 0x0004620008000100 */
[----:B------:R2:W1:Y:S01]  /*0d60*/  SYNCS.EXCH.64 URZ, [UR4+0x108], UR6 ;  /* 0x0001080604ff75b2 */ /* 0x0004620008000100 */
[----:B------:R2:W1:Y:S02]  /*0d70*/  SYNCS.EXCH.64 URZ, [UR4+0x118], UR6 ;  /* 0x0001180604ff75b2 */ /* 0x0004640008000100 */
[----:B--2---:R-:W-:Y:S01]  /*0d80*/  NOP ;  /* 0x0000000000007918 */ /* 0x004fe20000000000 */
.L_x_14:
[----:B-1----:R-:W1:Y:S01]  /*0d90*/  LDCU UR4, c[0x0][0x36c] ;  /* 0x00006d80ff0477ac */ /* 0x002e620008000800 */
[----:B------:R-:W-:Y:S01]  /*0da0*/  ISETP.NE.OR P3, PT, R0, 0x2, !P3 ;  /* 0x000000020000780c */ /* 0x000fe20005f65670 */
[----:B------:R-:W-:Y:S01]  /*0db0*/  NOP ;  /* 0x0000000000007918 */ /* 0x000fe20000000000 */
[----:B------:R-:W-:Y:S01]  /*0dc0*/  LOP3.LUT R0, R95, 0x1f, RZ, 0xc0, !PT ;  /* 0x0000001f5f007812 */ /* 0x000fe200078ec0ff */
[----:B------:R-:W-:Y:S02]  /*0dd0*/  UISETP.NE.AND UP4, UPT, UR17, URZ, UPT ;  /* 0x000000ff1100728c */ /* 0x000fe4000bf85270 */
[----:B-1----:R-:W-:-:S09]  /*0de0*/  UISETP.EQ.U32.AND UP5, UPT, UR4, 0x1, UPT ;  /* 0x000000010400788c */ /* 0x002fd2000bfa2070 */
[----:B------:R-:W-:Y:S05]  /*0df0*/  BRA.U !UP5, `(.L_x_15) ;  /* 0x000000010d087547 */ /* 0x000fea000b800000 */
[----:B---34-:R-:W-:Y:S01]  /*0e00*/  UCGABAR_ARV ;  /* 0x00000000000079c7 */ /* 0x018fe20008000000 */
[----:B------:R-:W-:Y:S05]  /*0e10*/  BRA `(.L_x_16) ;  /* 0x0000000000047947 */ /* 0x000fea0003800000 */
.L_x_15:
[----:B---34-:R-:W-:Y:S01]  /*0e20*/  NOP ;  /* 0x0000000000007918 */ /* 0x018fe20000000000 */
.L_x_16:
[----:B------:R-:W1:Y:S01]  /*0e30*/  S2UR UR7, SR_CTAID.X ;  /* 0x00000000000779c3 */ /* 0x000e620000002500 */
[----:B------:R-:W-:-:S05]  /*0e40*/  CS2R.32 R87, SR_CgaSize ;  /* 0x0000000000577805 */ /* 0x000fca0000008a00 */
[----:B------:R-:W-:-:S05]  /*0e50*/  IMAD R87, R87, -0xa0, RZ ;  /* 0xffffff6057577824 */ /* 0x000fca00078e02ff */
[----:B------:R-:W-:-:S14]  /*0e60*/  R2UR UR5, R87 ;  /* 0x00000000570572ca */ /* 0x000fdc00000e0000 */
[----:B------:R-:W2:Y:S01]  /*0e70*/  LDCU UR5, c[0x0][UR5+0x2b0] ;  /* 0x00005600050577ac */ /* 0x000ea20008000800 */
[----:B------:R-:W-:-:S05]  /*0e80*/  CS2R.32 R87, SR_CgaSize ;  /* 0x0000000000577805 */ /* 0x000fca0000008a00 */
[----:B------:R-:W-:-:S05]  /*0e90*/  IMAD R87, R87, -0xa0, RZ ;  /* 0xffffff6057577824 */ /* 0x000fca00078e02ff */
[----:B------:R-:W-:-:S14]  /*0ea0*/  R2UR UR4, R87 ;  /* 0x00000000570472ca */ /* 0x000fdc00000e0000 */
[----:B------:R-:W3:Y:S01]  /*0eb0*/  LDCU UR4, c[0x0][UR4+0x2b4] ;  /* 0x00005680040477ac */ /* 0x000ee20008000800 */
[----:B------:R-:W4:Y:S01]  /*0ec0*/  S2UR UR8, SR_CTAID.Y ;  /* 0x00000000000879c3 */ /* 0x000f220000002600 */
[----:B------:R-:W-:-:S05]  /*0ed0*/  CS2R.32 R87, SR_CgaSize ;  /* 0x0000000000577805 */ /* 0x000fca0000008a00 */
[----:B------:R-:W-:-:S05]  /*0ee0*/  IMAD R87, R87, -0xa0, RZ ;  /* 0xffffff6057577824 */ /* 0x000fca00078e02ff */
[----:B------:R-:W-:-:S14]  /*0ef0*/  R2UR UR9, R87 ;  /* 0x00000000570972ca */ /* 0x000fdc00000e0000 */
[----:B------:R-:W3:Y:S01]  /*0f00*/  LDCU UR9, c[0x0][UR9+0x2a0] ;  /* 0x00005400090977ac */ /* 0x000ee20008000800 */
[----:B------:R-:W4:Y:S01]  /*0f10*/  LDCU UR21, c[0x0][0xb24] ;  /* 0x00016480ff1577ac */ /* 0x000f220008000800 */
[----:B------:R-:W3:Y:S01]  /*0f20*/  S2UR UR10, SR_CgaCtaId ;  /* 0x00000000000a79c3 */ /* 0x000ee20000008800 */
[----:B------:R-:W-:-:S05]  /*0f30*/  CS2R.32 R87, SR_CgaSize ;  /* 0x0000000000577805 */ /* 0x000fca0000008a00 */
[----:B------:R-:W-:-:S05]  /*0f40*/  IMAD R87, R87, -0xa0, RZ ;  /* 0xffffff6057577824 */ /* 0x000fca00078e02ff */
[----:B------:R-:W-:-:S14]  /*0f50*/  R2UR UR59, R87 ;  /* 0x00000000573b72ca */ /* 0x000fdc00000e0000 */
[----:B------:R-:W3:Y:S01]  /*0f60*/  LDCU UR59, c[0x0][UR59+0x2a4] ;  /* 0x000054803b3b77ac */ /* 0x000ee20008000800 */
[----:B------:R-:W3:Y:S01]  /*0f70*/  LDCU UR42, c[0x0][0xb24] ;  /* 0x00016480ff2a77ac */ /* 0x000ee20008000800 */
[----:B-1----:R-:W-:Y:S01]  /*0f80*/  I2FP.F32.U32 R3, UR7 ;  /* 0x0000000700037c45 */ /* 0x002fe20008201000 */
[----:B------:R-:W1:Y:S01]  /*0f90*/  S2UR UR36, SR_CTAID.Z ;  /* 0x00000000002479c3 */ /* 0x000e620000002700 */
[----:B------:R-:W1:Y:S03]  /*0fa0*/  LDCU UR27, c[0x0][0xb30] ;  /* 0x00016600ff1b77ac */ /* 0x000e660008000800 */
[----:B--2---:R-:W-:Y:S01]  /*0fb0*/  FMUL R3, R3, UR5 ;  /* 0x0000000503037c20 */ /* 0x004fe20008400000 */
[----:B------:R-:W-:Y:S01]  /*0fc0*/  UMOV UR16, UR7 ;  /* 0x0000000700107c82 */ /* 0x000fe20008000000 */
[----:B----4-:R-:W-:Y:S01]  /*0fd0*/  UISETP.GE.AND UP2, UPT, UR21, 0x1, UPT ;  /* 0x000000011500788c */ /* 0x010fe2000bf46270 */
[----:B------:R-:W-:Y:S01]  /*0fe0*/  I2FP.F32.U32 R2, UR8 ;  /* 0x0000000800027c45 */ /* 0x000fe20008201000 */
[----:B------:R-:W-:-:S02]  /*0ff0*/  UMOV UR20, UR8 ;  /* 0x0000000800147c82 */ /* 0x000fc40008000000 */
[----:B------:R-:W2:Y:S02]  /*1000*/  F2I.U32.TRUNC.NTZ R3, R3 ;  /* 0x0000000300037305 */ /* 0x000ea4000020f000 */
[----:B---3--:R-:W-:Y:S01]  /*1010*/  FMUL R2, R2, UR4 ;  /* 0x0000000402027c20 */ /* 0x008fe20008400000 */
[----:B------:R-:W-:-:S05]  /*1020*/  USHF.L.U32 UR28, UR10, 0xc, URZ ;  /* 0x0000000c0a1c7899 */ /* 0x000fca00080006ff */
[----:B------:R-:W3:Y:S01]  /*1030*/  F2I.U32.TRUNC.NTZ R2, R2 ;  /* 0x0000000200027305 */ /* 0x000ee2000020f000 */
[----:B--2---:R-:W-:Y:S02]  /*1040*/  R2UR UR4, R3 ;  /* 0x00000000030472ca */ /* 0x004fe400000e0000 */
[----:B---3--:R-:W-:Y:S02]  /*1050*/  R2UR UR6, R2 ;  /* 0x00000000020672ca */ /* 0x008fe400000e0000 */
[----:B------:R-:W-:-:S09]  /*1060*/  PRMT R2, RZ, 0x7610, R2 ;  /* 0x00007610ff027816 */ /* 0x000fd20000000002 */
[----:B------:R-:W-:-:S04]  /*1070*/  UIADD3 UR5, UPT, UPT, -UR4, URZ, URZ ;  /* 0x000000ff04057290 */ /* 0x000fc8000fffe1ff */
[----:B------:R-:W-:Y:S02]  /*1080*/  UIMAD UR5, UR9, UR5, UR7 ;  /* 0x00000005090572a4 */ /* 0x000fe4000f8e0207 */
[----:B------:R-:W-:-:S04]  /*1090*/  UIADD3 UR4, UPT, UPT, -UR6, URZ, URZ ;  /* 0x000000ff06047290 */ /* 0x000fc8000fffe1ff */
[----:B------:R-:W-:Y:S01]  /*10a0*/  IMAD.U32 R87, RZ, RZ, UR5 ;  /* 0x00000005ff577e24 */ /* 0x000fe2000f8e00ff */
[----:B------:R-:W-:Y:S01]  /*10b0*/  UIMAD UR59, UR59, UR4, UR8 ;  /* 0x000000043b3b72a4 */ /* 0x000fe2000f8e0208 */
[----:B-1----:R-:W-:Y:S11]  /*10c0*/  BRA.U UP4, `(.L_x_17) ;  /* 0x0000000104287547 */ /* 0x002ff6000b800000 */
[----:B------:R-:W-:Y:S01]  /*10d0*/  R2UR UR4, R87 ;  /* 0x00000000570472ca */ /* 0x000fe200000e0000 */
[----:B------:R-:W-:Y:S02]  /*10e0*/  UISETP.NE.AND UP0, UPT, UR59, URZ, UPT ;  /* 0x000000ff3b00728c */ /* 0x000fe4000bf05270 */
[----:B------:R-:W-:-:S10]  /*10f0*/  UISETP.NE.AND UP1, UPT, UR59, 0x1, UPT ;  /* 0x000000013b00788c */ /* 0x000fd4000bf25270 */
[----:B------:R-:W-:-:S04]  /*1100*/  UISETP.EQ.OR UP0, UPT, UR4, URZ, !UP0 ;  /* 0x000000ff0400728c */ /* 0x000fc8000c702670 */
[----:B------:R-:W-:Y:S02]  /*1110*/  USEL UR5, URZ, 0x1, !UP0 ;  /* 0x00000001ff057887 */ /* 0x000fe4000c000000 */
[----:B------:R-:W-:Y:S02]  /*1120*/  UISETP.NE.AND UP0, UPT, UR4, URZ, UPT ;  /* 0x000000ff0400728c */ /* 0x000fe4000bf05270 */
[----:B------:R-:W-:-:S04]  /*1130*/  USEL UR4, URZ, 0x2, UP1 ;  /* 0x00000002ff047887 */ /* 0x000fc80008800000 */
[----:B------:R-:W-:-:S04]  /*1140*/  USEL UR4, UR4, 0x2, UP0 ;  /* 0x0000000204047887 */ /* 0x000fc80008000000 */
[----:B------:R-:W-:-:S06]  /*1150*/  UIADD3 UR4, UPT, UPT, UR5, UR4, URZ ;  /* 0x0000000405047290 */ /* 0x000fcc000fffe0ff */
[----:B------:R-:W-:Y:S02]  /*1160*/  MOV R2, UR4 ;  /* 0x0000000400027c02 */ /* 0x000fe40008000f00 */
.L_x_17:
[----:B------:R-:W-:Y:S05]  /*1170*/  BRA.U !UP2, `(.L_x_18) ;  /* 0x000000010ad47547 */ /* 0x000fea000b800000 */
[----:B------:R-:W1:Y:S01]  /*1180*/  LDCU.128 UR12, c[0x0][0xb10] ;  /* 0x00016200ff0c77ac */ /* 0x000e620008000c00 */
[----:B------:R-:W2:Y:S01]  /*1190*/  LDCU UR6, c[0x0][0x370] ;  /* 0x00006e00ff0677ac */ /* 0x000ea20008000800 */
[----:B------:R-:W3:Y:S01]  /*11a0*/  LDCU UR5, c[0x0][0x374] ;  /* 0x00006e80ff0577ac */ /* 0x000ee20008000800 */
[----:B------:R-:W4:Y:S01]  /*11b0*/  LDCU UR26, c[0x0][0xb0c] ;  /* 0x00016180ff1a77ac */ /* 0x000f220008000800 */
[----:B------:R-:W4:Y:S01]  /*11c0*/  LDCU UR4, c[0x0][0xb20] ;  /* 0x00016400ff0477ac */ /* 0x000f220008000800 */
[----:B------:R-:W4:Y:S01]  /*11d0*/  LDCU.64 UR8, c[0x0][0xb28] ;  /* 0x00016500ff0877ac */ /* 0x000f220008000a00 */
[----:B-1----:R-:W-:Y:S02]  /*11e0*/  UISETP.NE.AND UP0, UPT, UR14, 0x1, UPT ;  /* 0x000000010e00788c */ /* 0x002fe4000bf05270 */
[----:B---3--:R-:W-:Y:S02]  /*11f0*/  UIMAD.WIDE.U32 UR10, UR5, UR15, URZ ;  /* 0x0000000f050a72a5 */ /* 0x008fe4000f8e00ff */
[----:B--2---:R-:W-:-:S02]  /*1200*/  UIMAD.WIDE.U32 UR22, UR6, UR12, URZ ;  /* 0x0000000c061672a5 */ /* 0x004fc4000f8e00ff */
[----:B----4-:R-:W-:Y:S02]  /*1210*/  UISETP.NE.AND UP1, UPT, UR26, 0x1, UPT ;  /* 0x000000011a00788c */ /* 0x010fe4000bf25270 */
[----:B------:R-:W-:Y:S01]  /*1220*/  UISETP.NE.AND UP2, UPT, UR21, 0x1, UPT ;  /* 0x000000011500788c */ /* 0x000fe2000bf45270 */
[----:B------:R-:W-:Y:S02]  /*1230*/  UMOV UR10, UR11 ;  /* 0x0000000b000a7c82 */ /* 0x000fe40008000000 */
[----:B------:R-:W-:Y:S01]  /*1240*/  UMOV UR22, UR23 ;  /* 0x0000001700167c82 */ /* 0x000fe20008000000 */
[----:B------:R-:W-:Y:S02]  /*1250*/  @UP0 USHF.R.U32.HI UR5, URZ, UR4, UR10 ;  /* 0x00000004ff050299 */ /* 0x000fe4000801160a */
[----:B------:R-:W-:Y:S02]  /*1260*/  UIMAD.WIDE.U32 UR24, UR20, UR15, URZ ;  /* 0x0000000f141872a5 */ /* 0x000fe4000f8e00ff */
[----:B------:R-:W-:-:S02]  /*1270*/  UIMAD.WIDE.U32 UR10, UR5, UR8, URZ ;  /* 0x00000008050a72a5 */ /* 0x000fc4000f8e00ff */
[----:B------:R-:W-:Y:S02]  /*1280*/  @UP1 USHF.R.U32.HI UR6, URZ, UR13, UR22 ;  /* 0x0000000dff061299 */ /* 0x000fe40008011616 */
[----:B------:R-:W-:Y:S02]  /*1290*/  UIMAD.WIDE.U32 UR18, UR16, UR12, URZ ;  /* 0x0000000c101272a5 */ /* 0x000fe4000f8e00ff */
[----:B------:R-:W-:Y:S01]  /*12a0*/  UIMAD.WIDE.U32 UR22, UR6, UR8, URZ ;  /* 0x00000008061672a5 */ /* 0x000fe2000f8e00ff */
[----:B------:R-:W-:Y:S01]  /*12b0*/  UMOV UR24, UR25 ;  /* 0x0000001900187c82 */ /* 0x000fe20008000000 */
[----:B------:R-:W-:Y:S01]  /*12c0*/  UMOV UR10, UR11 ;  /* 0x0000000b000a7c82 */ /* 0x000fe20008000000 */
[----:B------:R-:W-:Y:S02]  /*12d0*/  USHF.R.U32.HI UR24, URZ, UR4, UR24 ;  /* 0x00000004ff187299 */ /* 0x000fe40008011618 */
[----:B------:R-:W-:Y:S02]  /*12e0*/  @UP2 USHF.R.U32.HI UR5, URZ, UR9, UR10 ;  /* 0x00000009ff052299 */ /* 0x000fe4000801160a */
[----:B------:R-:W-:Y:S01]  /*12f0*/  UMOV UR7, UR23 ;  /* 0x0000001700077c82 */ /* 0x000fe20008000000 */
[----:B------:R-:W-:Y:S01]  /*1300*/  UMOV UR18, UR19 ;  /* 0x0000001300127c82 */ /* 0x000fe20008000000 */
[----:B------:R-:W-:-:S02]  /*1310*/  @UP2 USHF.R.U32.HI UR6, URZ, UR9, UR7 ;  /* 0x00000009ff062299 */ /* 0x000fc40008011607 */
[----:B------:R-:W-:Y:S02]  /*1320*/  USHF.R.U32.HI UR18, URZ, UR13, UR18 ;  /* 0x0000000dff127299 */ /* 0x000fe40008011612 */
[----:B------:R-:W-:Y:S02]  /*1330*/  USEL UR4, UR20, UR24, !UP0 ;  /* 0x0000001814047287 */ /* 0x000fe4000c000000 */
[----:B------:R-:W-:Y:S02]  /*1340*/  UIMAD UR7, UR5, UR21, URZ ;  /* 0x00000015050772a4 */ /* 0x000fe4000f8e02ff */
[----:B------:R-:W-:Y:S02]  /*1350*/  USEL UR5, UR16, UR18, !UP1 ;  /* 0x0000001210057287 */ /* 0x000fe4000c800000 */
[----:B------:R-:W-:Y:S02]  /*1360*/  UIMAD UR12, UR6, UR21, URZ ;  /* 0x00000015060c72a4 */ /* 0x000fe4000f8e02ff */
[----:B------:R-:W-:-:S02]  /*1370*/  UISETP.GE.AND UP0, UPT, UR4, UR7, UPT ;  /* 0x000000070400728c */ /* 0x000fc4000bf06270 */
[----:B------:R-:W-:Y:S02]  /*1380*/  UIMAD.WIDE.U32 UR10, UR4, UR8, URZ ;  /* 0x00000008040a72a5 */ /* 0x000fe4000f8e00ff */
[----:B------:R-:W-:Y:S02]  /*1390*/  UISETP.GE.OR UP0, UPT, UR5, UR12, UP0 ;  /* 0x0000000c0500728c */ /* 0x000fe40008706670 */
[----:B------:R-:W-:Y:S02]  /*13a0*/  UIMAD.WIDE.U32 UR12, UR5, UR8, URZ ;  /* 0x00000008050c72a5 */ /* 0x000fe4000f8e00ff */
[----:B------:R-:W-:Y:S01]  /*13b0*/  UIADD3 UR10, UPT, UPT, -UR4, URZ, URZ ;  /* 0x000000ff040a7290 */ /* 0x000fe2000fffe1ff */
[----:B------:R-:W-:Y:S01]  /*13c0*/  UMOV UR8, UR11 ;  /* 0x0000000b00087c82 */ /* 0x000fe20008000000 */
[----:B------:R-:W-:Y:S02]  /*13d0*/  UIADD3 UR11, UPT, UPT, -UR5, URZ, URZ ;  /* 0x000000ff050b7290 */ /* 0x000fe4000fffe1ff */
[----:B------:R-:W-:-:S03]  /*13e0*/  USHF.R.U32.HI UR8, URZ, UR9, UR8 ;  /* 0x00000009ff087299 */ /* 0x000fc60008011608 */
[----:B------:R-:W-:Y:S01]  /*13f0*/  @!UP0 UMOV UR7, UR13 ;  /* 0x0000000d00078c82 */ /* 0x000fe20008000000 */
[----:B------:R-:W-:Y:S02]  /*1400*/  UIMAD UR20, UR14, UR10, UR20 ;  /* 0x0000000a0e1472a4 */ /* 0x000fe4000f8e0214 */
[----:B------:R-:W-:Y:S02]  /*1410*/  USEL UR8, UR4, UR8, !UP2 ;  /* 0x0000000804087287 */ /* 0x000fe4000d000000 */
[----:B------:R-:W-:Y:S02]  /*1420*/  @!UP0 USHF.R.U32.HI UR7, URZ, UR9, UR7 ;  /* 0x00000009ff078299 */ /* 0x000fe40008011607 */
[----:B------:R-:W-:Y:S02]  /*1430*/  UIADD3 UR9, UPT, UPT, -UR8, URZ, URZ ;  /* 0x000000ff08097290 */ /* 0x000fe4000fffe1ff */
[----:B------:R-:W-:Y:S02]  /*1440*/  @!UP0 USEL UR7, UR5, UR7, !UP2 ;  /* 0x0000000705078287 */ /* 0x000fe4000d000000 */
[----:B------:R-:W-:-:S02]  /*1450*/  UIMAD UR9, UR21, UR9, UR4 ;  /* 0x00000009150972a4 */ /* 0x000fc4000f8e0204 */
[----:B------:R-:W-:Y:S02]  /*1460*/  @!UP0 UIADD3 UR8, UPT, UPT, UR8, -UR7, URZ ;  /* 0x8000000708088290 */ /* 0x000fe4000fffe0ff */
[----:B------:R-:W-:Y:S02]  /*1470*/  @!UP0 UIMAD UR6, UR9, UR6, UR7 ;  /* 0x00000006090682a4 */ /* 0x000fe4000f8e0207 */
[----:B------:R-:W-:Y:S02]  /*1480*/  @!UP0 UIMAD UR4, UR8, UR21, UR5 ;  /* 0x00000015080482a4 */ /* 0x000fe4000f8e0205 */
[----:B------:R-:W-:Y:S02]  /*1490*/  UIMAD UR16, UR26, UR11, UR16 ;  /* 0x0000000b1a1072a4 */ /* 0x000fe4000f8e0210 */
[----:B------:R-:W-:Y:S01]  /*14a0*/  UIMAD UR20, UR4, UR14, UR20 ;  /* 0x0000000e041472a4 */ /* 0x000fe2000f8e0214 */
[----:B------:R-:W-:Y:S02]  /*14b0*/  @!UP0 UMOV UR5, UR6 ;  /* 0x0000000600058c82 */ /* 0x000fe40008000000 */
[----:B------:R-:W-:-:S12]  /*14c0*/  UIMAD UR16, UR5, UR26, UR16 ;  /* 0x0000001a051072a4 */ /* 0x000fd8000f8e0210 */
.L_x_18:
[----:B------:R-:W-:Y:S02]  /*14d0*/  UISETP.NE.AND UP1, UPT, UR27, 0x1, UPT ;  /* 0x000000011b00788c */ /* 0x000fe4000bf25270 */
[----:B------:R-:W-:Y:S02]  /*14e0*/  UISETP.NE.AND UP0, UPT, UR17, 0x2, UPT ;  /* 0x000000021100788c */ /* 0x000fe4000bf05270 */
[----:B------:R-:W-:-:S05]  /*14f0*/  ULOP3.LUT UR28, UR28, 0x1000, URZ, 0xc0, !UPT ;  /* 0x000010001c1c7892 */ /* 0x000fca000f8ec0ff */
[----:B------:R-:W-:Y:S07]  /*1500*/  BRA.U UP1, `(.L_x_19) ;  /* 0x0000000101447547 */ /* 0x000fee000b800000 */
[----:B------:R-:W1:Y:S01]  /*1510*/  LDCU.128 UR8, c[0x0][0xb10] ;  /* 0x00016200ff0877ac */ /* 0x000e620008000c00 */
[----:B------:R-:W2:Y:S01]  /*1520*/  LDCU UR12, c[0x0][0xb0c] ;  /* 0x00016180ff0c77ac */ /* 0x000ea20008000800 */
[----:B------:R-:W3:Y:S01]  /*1530*/  LDCU UR13, c[0x0][0xb20] ;  /* 0x00016400ff0d77ac */ /* 0x000ee20008000800 */
[----:B-1----:R-:W-:Y:S02]  /*1540*/  UIMAD.WIDE.U32 UR6, UR16, UR8, URZ ;  /* 0x00000008100672a5 */ /* 0x002fe4000f8e00ff */
[----:B------:R-:W-:Y:S02]  /*1550*/  UIMAD.WIDE.U32 UR4, UR20, UR11, URZ ;  /* 0x0000000b140472a5 */ /* 0x000fe4000f8e00ff */
[----:B--2---:R-:W-:Y:S02]  /*1560*/  UISETP.NE.AND UP2, UPT, UR12, 0x1, UPT ;  /* 0x000000010c00788c */ /* 0x004fe4000bf45270 */
[----:B------:R-:W-:Y:S01]  /*1570*/  UISETP.NE.AND UP1, UPT, UR10, 0x1, UPT ;  /* 0x000000010a00788c */ /* 0x000fe2000bf25270 */
[----:B------:R-:W-:-:S02]  /*1580*/  UMOV UR6, UR7 ;  /* 0x0000000700067c82 */ /* 0x000fc40008000000 */
[----:B------:R-:W-:Y:S01]  /*1590*/  UMOV UR4, UR5 ;  /* 0x0000000500047c82 */ /* 0x000fe20008000000 */
[----:B------:R-:W-:Y:S02]  /*15a0*/  USHF.R.U32.HI UR6, URZ, UR9, UR6 ;  /* 0x00000009ff067299 */ /* 0x000fe40008011606 */
[----:B---3--:R-:W-:Y:S02]  /*15b0*/  USHF.R.U32.HI UR4, URZ, UR13, UR4 ;  /* 0x0000000dff047299 */ /* 0x008fe40008011604 */
[----:B------:R-:W-:Y:S02]  /*15c0*/  USEL UR5, UR16, UR6, !UP2 ;  /* 0x0000000610057287 */ /* 0x000fe4000d000000 */
[----:B------:R-:W-:-:S04]  /*15d0*/  USEL UR4, UR20, UR4, !UP1 ;  /* 0x0000000414047287 */ /* 0x000fc8000c800000 */
[----:B------:R-:W-:Y:S02]  /*15e0*/  UIADD3 UR6, UPT, UPT, UR5, -UR4, URZ ;  /* 0x8000000405067290 */ /* 0x000fe4000fffe0ff */
[----:B------:R-:W-:Y:S02]  /*15f0*/  UIADD3 UR4, UPT, UPT, -UR5, UR4, URZ ;  /* 0x0000000405047290 */ /* 0x000fe4000fffe1ff */
[----:B------:R-:W-:Y:S02]  /*1600*/  UIMAD UR20, UR6, UR10, UR20 ;  /* 0x0000000a061472a4 */ /* 0x000fe4000f8e0214 */
[----:B------:R-:W-:-:S12]  /*1610*/  UIMAD UR16, UR4, UR12, UR16 ;  /* 0x0000000c041072a4 */ /* 0x000fd8000f8e0210 */
.L_x_19:
[----:B------:R-:W-:Y:S05]  /*1620*/  BRA.U !UP5, `(.L_x_20) ;  /* 0x000000010d0c7547 */ /* 0x000fea000b800000 */
[----:B------:R-:W-:Y:S01]  /*1630*/  UCGABAR_WAIT ;  /* 0x0000000000007dc7 */ /* 0x000fe20008000000 */
[----:B------:R-:W-:Y:S01]  /*1640*/  CCTL.IVALL ;  /* 0x00000000ff00798f */ /* 0x000fe20002000000 */
[----:B------:R-:W-:Y:S05]  /*1650*/  BRA `(.L_x_21) ;  /* 0x0000000000047947 */ /* 0x000fea0003800000 */
.L_x_20:
[----:B------:R-:W-:Y:S06]  /*1660*/  BAR.SYNC.DEFER_BLOCKING 0x0 ;  /* 0x0000000000007b1d */ /* 0x000fec0000010000 */
.L_x_21:
[----:B------:R-:W-:Y:S05]  /*1670*/  BRA.U UP0, `(.L_x_22) ;  /* 0x0000001100dc7547 */ /* 0x000fea000b800000 */
[----:B------:R-:W1:Y:S01]  /*1680*/  LDCU UR6, c[0x0][0x38c] ;  /* 0x00007180ff0677ac */ /* 0x000e620008000800 */
[----:B------:R-:W2:Y:S01]  /*1690*/  S2UR UR8, SR_CgaCtaId ;  /* 0x00000000000879c3 */ /* 0x000ea20000008800 */
[----:B------:R-:W-:Y:S01]  /*16a0*/  PLOP3.LUT P1, PT, PT, PT, UP3, 0x80, 0x8 ;  /* 0x000000000008781c */ /* 0x000fe20003f2f038 */
[----:B------:R-:W-:Y:S01]  /*16b0*/  IMAD.MOV.U32 R12, RZ, RZ, 0x1 ;  /* 0x00000001ff0c7424 */ /* 0x000fe200078e00ff */
[----:B------:R-:W-:Y:S01]  /*16c0*/  UMOV UR7, 0x400 ;  /* 0x0000040000077882 */ /* 0x000fe20000000000 */
[----:B------:R-:W-:Y:S01]  /*16d0*/  UISETP.NE.AND UP1, UPT, UR17, URZ, UPT ;  /* 0x000000ff1100728c */ /* 0x000fe2000bf25270 */
[----:B------:R-:W-:Y:S02]  /*16e0*/  ISETP.EQ.OR P2, PT, R0, RZ, P3 ;  /* 0x000000ff0000720c */ /* 0x000fe40001f42670 */
[----:B------:R-:W-:Y:S02]  /*16f0*/  CS2R R10, SRZ ;  /* 0x00000000000a7805 */ /* 0x000fe4000001ff00 */
[----:B------:R-:W-:Y:S01]  /*1700*/  PLOP3.LUT P1, PT, P1, PT, PT, 0x8, 0x80 ;  /* 0x000000000080781c */ /* 0x000fe20000f2e170 */
[----:B------:R-:W-:Y:S01]  /*1710*/  IMAD.MOV.U32 R9, RZ, RZ, RZ ;  /* 0x000000ffff097224 */ /* 0x000fe200078e00ff */
[----:B------:R-:W3:Y:S01]  /*1720*/  LDCU UR40, c[0x0][0x370] ;  /* 0x00006e00ff2877ac */ /* 0x000ee20008000800 */
[----:B------:R-:W-:Y:S01]  /*1730*/  IMAD.MOV.U32 R8, RZ, RZ, 0x1 ;  /* 0x00000001ff087424 */ /* 0x000fe200078e00ff */
[----:B------:R-:W4:Y:S01]  /*1740*/  LDCU.64 UR26, c[0x0][0x348] ;  /* 0x00006900ff1a77ac */ /* 0x000f220008000a00 */
[----:B-1----:R-:W-:-:S02]  /*1750*/  UIADD3 UR5, UPT, UPT, UR6, 0x7f, URZ ;  /* 0x0000007f06057890 */ /* 0x002fc4000fffe0ff */
[----:B------:R-:W-:Y:S02]  /*1760*/  USHF.R.U32.HI UR45, URZ, 0x7, UR28 ;  /* 0x00000007ff2d7899 */ /* 0x000fe4000801161c */
[----:B------:R-:W-:Y:S02]  /*1770*/  USHF.R.S32.HI UR4, URZ, 0x1f, UR5 ;  /* 0x0000001fff047899 */ /* 0x000fe40008011405 */
[----:B------:R-:W-:Y:S02]  /*1780*/  UIADD3 UR46, UPT, UPT, UR6, 0xfe, URZ ;  /* 0x000000fe062e7890 */ /* 0x000fe4000fffe0ff */
[----:B------:R-:W-:Y:S02]  /*1790*/  ULEA.HI UR4, UR4, UR5, URZ, 0x7 ;  /* 0x0000000504047291 */ /* 0x000fe4000f8f38ff */
[----:B--2---:R-:W-:Y:S02]  /*17a0*/  ULEA UR7, UR8, UR7, 0x18 ;  /* 0x0000000708077291 */ /* 0x004fe4000f8ec0ff */
[----:B------:R-:W-:-:S02]  /*17b0*/  USHF.R.S32.HI UR43, URZ, 0x7, UR4 ;  /* 0x00000007ff2b7899 */ /* 0x000fc40008011404 */
[----:B------:R-:W-:Y:S02]  /*17c0*/  UIADD3 UR4, UPT, UPT, UR6, -0x1, URZ ;  /* 0xffffffff06047890 */ /* 0x000fe4000fffe0ff */
[----:B------:R-:W-:Y:S02]  /*17d0*/  UISETP.LT.U32.AND UP0, UPT, UR43, 0x5, UPT ;  /* 0x000000052b00788c */ /* 0x000fe4000bf01070 */
[----:B------:R-:W-:Y:S02]  /*17e0*/  UISETP.GE.U32.AND UP2, UPT, UR4, -0xff, UPT ;  /* 0xffffff010400788c */ /* 0x000fe4000bf46070 */
[----:B------:R-:W-:Y:S01]  /*17f0*/  USEL UR41, UR43, 0x5, UP0 ;  /* 0x000000052b297887 */ /* 0x000fe20008000000 */
[----:B------:R-:W1:Y:S03]  /*1800*/  LDCU UR39, c[0x0][0x374] ;  /* 0x00006e80ff2777ac */ /* 0x000e660008000800 */
[----:B------:R-:W-:-:S02]  /*1810*/  UIADD3 UR21, UPT, UPT, UR41, -0x1, URZ ;  /* 0xffffffff29157890 */ /* 0x000fc4000fffe0ff */
[----:B------:R-:W-:-:S03]  /*1820*/  USEL UR24, UR48, 0x2, UP1 ;  /* 0x0000000230187887 */ /* 0x000fc60008800000 */
[----:B------:R-:W-:Y:S02]  /*1830*/  @UP2 UIADD3 UR21, UPT, UPT, UR41, URZ, URZ ;  /* 0x000000ff29152290 */ /* 0x000fe4000fffe0ff */
[----:B------:R-:W-:Y:S02]  /*1840*/  UIADD3 UR29, UPT, UPT, UR7, 0x6400, UR28 ;  /* 0x00006400071d7890 */ /* 0x000fe4000fffe01c */
[----:B------:R-:W-:Y:S02]  /*1850*/  UIADD3 UR44, UPT, UPT, UR43, -UR41, URZ ;  /* 0x800000292b2c7290 */ /* 0x000fe4000fffe0ff */
[----:B------:R-:W-:Y:S01]  /*1860*/  UIADD3 UR21, UPT, UPT, UR21, 0x1, URZ ;  /* 0x0000000115157890 */ /* 0x000fe2000fffe0ff */
[----:B---34-:R-:W-:-:S11]  /*1870*/  UMOV UR5, URZ ;  /* 0x000000ff00057c82 */ /* 0x018fd60008000000 */
.L_x_42:
[----:B------:R-:W2:Y:S02]  /*1880*/  S2UR UR4, SR_CgaCtaId ;  /* 0x00000000000479c3 */ /* 0x000ea40000008800 */
[----:B--2---:R-:W-:-:S09]  /*1890*/  UISETP.NE.AND UP0, UPT, UR4, URZ, UPT ;  /* 0x000000ff0400728c */ /* 0x004fd2000bf05270 */
[----:B-1----:R-:W-:Y:S05]  /*18a0*/  BRA.U UP0, `(.L_x_23) ;  /* 0x0000000100287547 */ /* 0x002fea000b800000 */
[----:B------:R-:W-:Y:S02]  /*18b0*/  LEA R0, R9, UR7, 0x3 ;  /* 0x0000000709007c11 */ /* 0x000fe4000f8e18ff */
[----:B------:R-:W-:-:S04]  /*18c0*/  SHF.L.U32 R3, R8, 0x1f, RZ ;  /* 0x0000001f08037819 */ /* 0x000fc800000006ff */
[----:B------:R-:W2:Y:S02]  /*18d0*/  SYNCS.PHASECHK.TRANS64.TRYWAIT P0, [R0+URZ+0x110], R3 ;  /* 0x00011003000075a7 */ /* 0x000ea400080011ff */
[----:B--2---:R-:W-:Y:S05]  /*18e0*/  @!P0 BRA `(.L_x_24) ;  /* 0x0000007c00b08947 */ /* 0x004fea0003800000 */
.L_x_133:
[----:B------:R3:W-:Y:S01]  /*18f0*/  SYNCS.ARRIVE.TRANS64.A1T0 RZ, [R0+URZ+0x100], RZ ;  /* 0x000100ff00ff79a7 */ /* 0x0007e200081000ff */
[----:B------:R-:W-:-:S05]  /*1900*/  VIADD R9, R9, 0x1 ;  /* 0x0000000109097836 */ /* 0x000fca0000000000 */
[----:B------:R-:W-:-:S04]  /*1910*/  ISETP.NE.AND P0, PT, R9, 0x2, PT ;  /* 0x000000020900780c */ /* 0x000fc80003f05270 */
[----:B--2---:R-:W-:Y:S02]  /*1920*/  SEL R3, RZ, 0x1, P0 ;  /* 0x00000001ff037807 */ /* 0x004fe40000000000 */
[----:B------:R-:W-:Y:S02]  /*1930*/  SEL R9, R9, RZ, P0 ;  /* 0x000000ff09097207 */ /* 0x000fe40000000000 */
[----:B------:R-:W-:-:S07]  /*1940*/  LOP3.LUT R8, R8, R3, RZ, 0x3c, !PT ;  /* 0x0000000308087212 */ /* 0x000fce00078e3cff */
.L_x_23:
[----:B------:R-:W-:Y:S01]  /*1950*/  ULEA UR4, UR5, UR7, 0x3 ;  /* 0x0000000705047291 */ /* 0x000fe2000f8e18ff */
[----:B---3--:R-:W-:Y:S01]  /*1960*/  SHF.L.U32 R0, R12, 0x1f, RZ ;  /* 0x0000001f0c007819 */ /* 0x008fe200000006ff */
[----:B------:R-:W-:Y:S02]  /*1970*/  UISETP.GE.U32.AND UP0, UPT, UR46, 0xff, UPT ;  /* 0x000000ff2e00788c */ /* 0x000fe4000bf06070 */
[----:B------:R-:W-:Y:S02]  /*1980*/  USHF.L.U32 UR11, UR20, 0x8, URZ ;  /* 0x00000008140b7899 */ /* 0x000fe400080006ff */
[----:B------:R-:W-:Y:S01]  /*1990*/  ULEA UR35, UR16, UR45, 0x6 ;  /* 0x0000002d10237291 */ /* 0x000fe2000f8e30ff */
[----:B------:R-:W-:Y:S02]  /*19a0*/  UMOV UR13, URZ ;  /* 0x000000ff000d7c82 */ /* 0x000fe40008000000 */
[----:B------:R2:W3:Y:S02]  /*19b0*/  SYNCS.PHASECHK.TRANS64.TRYWAIT P0, [UR4+0x28], R0 ;  /* 0x00002800ff0075a7 */ /* 0x0004e40008001104 */
[----:B------:R-:W-:Y:S07]  /*19c0*/  BRA.U !UP0, `(.L_x_25) ;  /* 0x0000000108bc7547 */ /* 0x000fee000b800000 */
[----:B------:R-:W-:Y:S01]  /*19d0*/  UMOV UR6, URZ ;  /* 0x000000ff00067c82 */ /* 0x000fe20008000000 */
[----:B------:R-:W-:-:S05]  /*19e0*/  UMOV UR4, UR5 ;  /* 0x0000000500047c82 */ /* 0x000fca0008000000 */
.L_x_31:
[----:B------:R-:W-:Y:S01]  /*19f0*/  ULEA UR33, UR4, UR7, 0x3 ;  /* 0x0000000704217291 */ /* 0x000fe2000f8e18ff */
[----:B---3--:R-:W-:Y:S01]  /*1a00*/  @!P3 MOV R2, 0xa000 ;  /* 0x0000a0000002b802 */ /* 0x008fe20000000f00 */
[----:B-1-3--:R-:W-:Y:S10]  /*1a10*/  @P0 BRA `(.L_x_26) ;  /* 0x00000000000c0947 */ /* 0x00aff40003800000 */
[----:B------:R-:W-:-:S04]  /*1a20*/  SHF.L.U32 R3, R12, 0x1f, RZ ;  /* 0x0000001f0c037819 */ /* 0x000fc800000006ff */
[----:B------:R-:W3:Y:S02]  /*1a30*/  SYNCS.PHASECHK.TRANS64.TRYWAIT P0, [UR33+0x28], R3 ;  /* 0x00002803ff0075a7 */ /* 0x000ee40008001121 */
[----:B---3--:R-:W-:Y:S05]  /*1a40*/  @!P0 BRA `(.L_x_27) ;  /* 0x0000007c006c8947 */ /* 0x008fea0003800000 */
.L_x_26:
[----:B------:R3:W-:Y:S01]  /*1a50*/  @!P3 SYNCS.ARRIVE.TRANS64 RZ, [UR33], R2 ;  /* 0x00000002ffffb9a7 */ /* 0x0007e20008000021 */
[----:B------:R-:W-:-:S04]  /*1a60*/  ULOP3.LUT UR5, UR24, 0x2, URZ, 0xfc, !UPT ;  /* 0x0000000218057892 */ /* 0x000fc8000f8efcff */
[----:B------:R-:W-:-:S09]  /*1a70*/  UISETP.NE.AND UP0, UPT, UR5, 0x2, UPT ;  /* 0x000000020500788c */ /* 0x000fd2000bf05270 */
[----:B------:R-:W-:Y:S05]  /*1a80*/  BRA.U UP0, `(.L_x_28) ;  /* 0x0000000100047547 */ /* 0x000fea000b800000 */
[----:B-1----:R-:W-:Y:S05]  /*1a90*/  BPT.TRAP 0x1 ;  /* 0x000000040000795c */ /* 0x002fea0000300000 */
.L_x_28:
[----:B------:R-:W-:Y:S04]  /*1aa0*/  BSSY.RECONVERGENT B0, `(.L_x_29) ;  /* 0x0000003000007945 */ /* 0x000fe80003800200 */
[----:B------:R-:W-:Y:S05]  /*1ab0*/  @P2 BRA `(.L_x_30) ;  /* 0x0000000000042947 */ /* 0x000fea0003800000 */
[----:B-1----:R-:W-:Y:S05]  /*1ac0*/  BPT.TRAP 0x1 ;  /* 0x000000040000795c */ /* 0x002fea0000300000 */
.L_x_30:
[----:B-1----:R-:W-:Y:S05]  /*1ad0*/  BSYNC.RECONVERGENT B0 ;  /* 0x0000000000007941 */ /* 0x002fea0003800200 */
.L_x_29:
[----:B------:R-:W-:Y:S02]  /*1ae0*/  UIADD3 UR5, UPT, UPT, UR4, 0x1, URZ ;  /* 0x0000000104057890 */ /* 0x000fe4000fffe0ff */
[----:B------:R-:W-:Y:S02]  /*1af0*/  ULEA UR32, UR4, UR28, 0xd ;  /* 0x0000001c04207291 */ /* 0x000fe4000f8e68ff */
[----:B------:R-:W-:Y:S02]  /*1b00*/  UISETP.NE.AND UP0, UPT, UR5, 0x5, UPT ;  /* 0x000000050500788c */ /* 0x000fe4000bf05270 */
[----:B------:R-:W-:Y:S02]  /*1b10*/  UIADD3 UR16, UP1, UPT, UR26, 0x80, URZ ;  /* 0x000000801a107890 */ /* 0x000fe4000ff3e0ff */
[----:B------:R-:W-:Y:S02]  /*1b20*/  USEL UR9, URZ, 0x1, UP0 ;  /* 0x00000001ff097887 */ /* 0x000fe40008000000 */
[----:B------:R-:W-:-:S02]  /*1b30*/  USEL UR5, UR5, URZ, UP0 ;  /* 0x000000ff05057287 */ /* 0x000fc40008000000 */
[----:B------:R-:W-:Y:S02]  /*1b40*/  UIADD3 UR14, UP0, UPT, UR26, 0x180, URZ ;  /* 0x000001801a0e7890 */ /* 0x000fe4000ff1e0ff */
[----:B------:R-:W-:Y:S01]  /*1b50*/  ULEA UR8, UR5, UR7, 0x3 ;  /* 0x0000000705087291 */ /* 0x000fe2000f8e18ff */
[----:B------:R-:W-:Y:S01]  /*1b60*/  LOP3.LUT R12, R12, UR9, RZ, 0x3c, !PT ;  /* 0x000000090c0c7c12 */ /* 0x000fe2000f8e3cff */
[----:B------:R-:W-:Y:S02]  /*1b70*/  USHF.L.U32 UR34, UR6, 0x7, URZ ;  /* 0x0000000706227899 */ /* 0x000fe400080006ff */
[----:B------:R-:W-:Y:S01]  /*1b80*/  UIADD3.X UR17, UPT, UPT, URZ, UR27, URZ, UP1, !UPT ;  /* 0x0000001bff117290 */ /* 0x000fe20008ffe4ff */
[----:B--2---:R-:W-:Y:S01]  /*1b90*/  SHF.L.U32 R0, R12, 0x1f, RZ ;  /* 0x0000001f0c007819 */ /* 0x004fe200000006ff */
[----:B------:R-:W-:Y:S02]  /*1ba0*/  UIADD3 UR32, UPT, UPT, UR7, 0x6400, UR32 ;  /* 0x0000640007207890 */ /* 0x000fe4000fffe020 */
[----:B------:R-:W-:Y:S01]  /*1bb0*/  UIADD3.X UR15, UPT, UPT, URZ, UR27, URZ, UP0, !UPT ;  /* 0x0000001bff0f7290 */ /* 0x000fe200087fe4ff */
[----:B------:R4:W1:Y:S01]  /*1bc0*/  SYNCS.PHASECHK.TRANS64.TRYWAIT P0, [UR8+0x28], R0 ;  /* 0x00002800ff0075a7 */ /* 0x0008620008001108 */
[----:B------:R-:W-:Y:S01]  /*1bd0*/  ULEA UR8, UR4, UR7, 0xf ;  /* 0x0000000704087291 */ /* 0x000fe2000f8e78ff */
[----:B------:R-:W-:Y:S01]  /*1be0*/  UMOV UR13, 0x30000 ;  /* 0x00030000000d7882 */ /* 0x000fe20000000000 */
[----:B------:R-:W-:-:S02]  /*1bf0*/  UMOV UR18, 0x0 ;  /* 0x0000000000127882 */ /* 0x000fc40000000000 */
[----:B------:R-:W-:Y:S01]  /*1c00*/  UIADD3 UR8, UPT, UPT, UR8, 0x10400, URZ ;  /* 0x0001040008087890 */ /* 0x000fe2000fffe0ff */
[----:B------:R-:W-:Y:S01]  /*1c10*/  UMOV UR19, 0x10000000 ;  /* 0x1000000000137882 */ /* 0x000fe20000000000 */
[----:B------:R-:W-:Y:S01]  /*1c20*/  UMOV UR12, UR36 ;  /* 0x00000024000c7c82 */ /* 0x000fe20008000000 */
[----:B------:R-:W-:Y:S01]  /*1c30*/  UMOV UR9, UR33 ;  /* 0x0000002100097c82 */ /* 0x000fe20008000000 */
[----:B------:R-:W-:Y:S01]  /*1c40*/  UMOV UR10, UR34 ;  /* 0x00000022000a7c82 */ /* 0x000fe20008000000 */
[----:B------:R2:W-:Y:S01]  /*1c50*/  UTMALDG.3D.MULTICAST [UR32], [UR16], UR13, desc[UR18] ;  /* 0x00001220100073b4 */ /* 0x0005e2000801180d */
[----:B------:R-:W-:Y:S01]  /*1c60*/  UIADD3 UR6, UPT, UPT, UR6, 0x1, URZ ;  /* 0x0000000106067890 */ /* 0x000fe2000fffe0ff */
[----:B------:R-:W-:-:S03]  /*1c70*/  UMOV UR4, UR5 ;  /* 0x0000000500047c82 */ /* 0x000fc60008000000 */
[----:B------:R-:W-:Y:S01]  /*1c80*/  UISETP.NE.AND UP0, UPT, UR6, UR21, UPT ;  /* 0x000000150600728c */ /* 0x000fe2000bf05270 */
[----:B------:R4:W-:Y:S01]  /*1c90*/  UTMALDG.3D [UR8], [UR14], desc[UR18] ;  /* 0x000012080e0075b4 */ /* 0x0009e20008011000 */
[----:B--2---:R-:W-:-:S07]  /*1ca0*/  UMOV UR13, UR21 ;  /* 0x00000015000d7c82 */ /* 0x004fce0008000000 */
[----:B----4-:R-:W-:Y:S05]  /*1cb0*/  BRA.U UP0, `(.L_x_31) ;  /* 0xfffffffd004c7547 */ /* 0x010fea000b83ffff */
.L_x_25:
[----:B------:R-:W-:Y:S01]  /*1cc0*/  ULEA UR4, UR5, UR7, 0x3 ;  /* 0x0000000705047291 */ /* 0x000fe2000f8e18ff */
[----:B--2---:R-:W-:Y:S01]  /*1cd0*/  SHF.L.U32 R0, R12, 0x1f, RZ ;  /* 0x0000001f0c007819 */ /* 0x004fe200000006ff */
[----:B------:R-:W-:Y:S01]  /*1ce0*/  @!P1 SYNCS.ARRIVE.TRANS64.A1T0 RZ, [UR7+0x98], RZ ;  /* 0x000098ffffff99a7 */ /* 0x000fe20008100007 */
[----:B------:R-:W-:-:S06]  /*1cf0*/  UISETP.GT.AND UP0, UPT, UR43, UR41, UPT ;  /* 0x000000292b00728c */ /* 0x000fcc000bf04270 */
[----:B-1-3--:R1:W2:Y:S03]  /*1d00*/  SYNCS.PHASECHK.TRANS64.TRYWAIT P0, [UR4+0x28], R0 ;  /* 0x00002800ff0075a7 */ /* 0x00a2a60008001104 */
[----:B------:R-:W-:Y:S05]  /*1d10*/  BRA.U !UP0, `(.L_x_32) ;  /* 0x0000000108bc7547 */ /* 0x000fea000b800000 */
[----:B------:R-:W-:Y:S01]  /*1d20*/  UIADD3 UR25, UPT, UPT, UR44, UR13, URZ ;  /* 0x0000000d2c197290 */ /* 0x000fe2000fffe0ff */
[----:B------:R-:W-:-:S11]  /*1d30*/  UMOV UR4, UR5 ;  /* 0x0000000500047c82 */ /* 0x000fd60008000000 */
.L_x_38:
[----:B------:R-:W-:Y:S01]  /*1d40*/  ULEA UR17, UR4, UR7, 0x3 ;  /* 0x0000000704117291 */ /* 0x000fe2000f8e18ff */
[----:B--2---:R-:W-:Y:S01]  /*1d50*/  @!P3 MOV R2, 0xa000 ;  /* 0x0000a0000002b802 */ /* 0x004fe20000000f00 */
[----:B--2-4-:R-:W-:Y:S10]  /*1d60*/  @P0 BRA `(.L_x_33) ;  /* 0x00000000000c0947 */ /* 0x014ff40003800000 */
[----:B------:R-:W-:-:S04]  /*1d70*/  SHF.L.U32 R3, R12, 0x1f, RZ ;  /* 0x0000001f0c037819 */ /* 0x000fc800000006ff */
[----:B------:R-:W2:Y:S02]  /*1d80*/  SYNCS.PHASECHK.TRANS64.TRYWAIT P0, [UR17+0x28], R3 ;  /* 0x00002803ff0075a7 */ /* 0x000ea40008001111 */
[----:B--2---:R-:W-:Y:S05]  /*1d90*/  @!P0 BRA `(.L_x_34) ;  /* 0x0000007800b08947 */ /* 0x004fea0003800000 */
.L_x_33:
[----:B------:R2:W-:Y:S01]  /*1da0*/  @!P3 SYNCS.ARRIVE.TRANS64 RZ, [UR17], R2 ;  /* 0x00000002ffffb9a7 */ /* 0x0005e20008000011 */
[----:B------:R-:W-:-:S04]  /*1db0*/  ULOP3.LUT UR5, UR24, 0x2, URZ, 0xfc, !UPT ;  /* 0x0000000218057892 */ /* 0x000fc8000f8efcff */
[----:B------:R-:W-:-:S09]  /*1dc0*/  UISETP.NE.AND UP0, UPT, UR5, 0x2, UPT ;  /* 0x000000020500788c */ /* 0x000fd2000bf05270 */
[----:B------:R-:W-:Y:S05]  /*1dd0*/  BRA.U UP0, `(.L_x_35) ;  /* 0x0000000100047547 */ /* 0x000fea000b800000 */
[----:B------:R-:W-:Y:S05]  /*1de0*/  BPT.TRAP 0x1 ;  /* 0x000000040000795c */ /* 0x000fea0000300000 */
.L_x_35:
[----:B------:R-:W-:Y:S04]  /*1df0*/  BSSY.RECONVERGENT B0, `(.L_x_36) ;  /* 0x0000003000007945 */ /* 0x000fe80003800200 */
[----:B------:R-:W-:Y:S05]  /*1e00*/  @P2 BRA `(.L_x_37) ;  /* 0x0000000000042947 */ /* 0x000fea0003800000 */
[----:B------:R-:W-:Y:S05]  /*1e10*/  BPT.TRAP 0x1 ;  /* 0x000000040000795c */ /* 0x000fea0000300000 */
.L_x_37:
[----:B------:R-:W-:Y:S05]  /*1e20*/  BSYNC.RECONVERGENT B0 ;  /* 0x0000000000007941 */ /* 0x000fea0003800200 */
.L_x_36:
[----:B------:R-:W-:Y:S02]  /*1e30*/  UIADD3 UR5, UPT, UPT, UR4, 0x1, URZ ;  /* 0x0000000104057890 */ /* 0x000fe4000fffe0ff */
[----:B------:R-:W-:Y:S02]  /*1e40*/  UIADD3 UR14, UP1, UPT, UR26, 0x80, URZ ;  /* 0x000000801a0e7890 */ /* 0x000fe4000ff3e0ff */
[----:B------:R-:W-:Y:S02]  /*1e50*/  UISETP.NE.AND UP0, UPT, UR5, 0x5, UPT ;  /* 0x000000050500788c */ /* 0x000fe4000bf05270 */
[----:B------:R-:W-:Y:S02]  /*1e60*/  USHF.L.U32 UR18, UR13, 0x7, URZ ;  /* 0x000000070d127899 */ /* 0x000fe400080006ff */
[----:B------:R-:W-:Y:S02]  /*1e70*/  USEL UR8, URZ, 0x1, UP0 ;  /* 0x00000001ff087887 */ /* 0x000fe40008000000 */
[----:B------:R-:W-:-:S02]  /*1e80*/  USEL UR5, UR5, URZ, UP0 ;  /* 0x000000ff05057287 */ /* 0x000fc40008000000 */
[----:B------:R-:W-:Y:S02]  /*1e90*/  UIADD3 UR22, UP0, UPT, UR26, 0x180, URZ ;  /* 0x000001801a167890 */ /* 0x000fe4000ff1e0ff */
[----:B------:R-:W-:Y:S01]  /*1ea0*/  LOP3.LUT R12, R12, UR8, RZ, 0x3c, !PT ;  /* 0x000000080c0c7c12 */ /* 0x000fe2000f8e3cff */
[----:B------:R-:W-:Y:S02]  /*1eb0*/  ULEA UR6, UR5, UR7, 0x3 ;  /* 0x0000000705067291 */ /* 0x000fe4000f8e18ff */
[----:B------:R-:W-:Y:S01]  /*1ec0*/  ULEA UR8, UR4, UR7, 0xf ;  /* 0x0000000704087291 */ /* 0x000fe2000f8e78ff */
[----:B-1----:R-:W-:Y:S01]  /*1ed0*/  SHF.L.U32 R0, R12, 0x1f, RZ ;  /* 0x0000001f0c007819 */ /* 0x002fe200000006ff */
[----:B------:R-:W-:Y:S02]  /*1ee0*/  ULEA UR16, UR4, UR29, 0xd ;  /* 0x0000001d04107291 */ /* 0x000fe4000f8e68ff */
[----:B------:R-:W-:Y:S02]  /*1ef0*/  UIADD3.X UR15, UPT, UPT, URZ, UR27, URZ, UP1, !UPT ;  /* 0x0000001bff0f7290 */ /* 0x000fe40008ffe4ff */
[----:B------:R-:W-:Y:S01]  /*1f00*/  UIADD3 UR8, UPT, UPT, UR8, 0x10400, URZ ;  /* 0x0001040008087890 */ /* 0x000fe2000fffe0ff */
[----:B------:R3:W4:Y:S01]  /*1f10*/  SYNCS.PHASECHK.TRANS64.TRYWAIT P0, [UR6+0x28], R0 ;  /* 0x00002800ff0075a7 */ /* 0x0007220008001106 */
[----:B------:R-:W-:Y:S01]  /*1f20*/  UIADD3.X UR23, UPT, UPT, URZ, UR27, URZ, UP0, !UPT ;  /* 0x0000001bff177290 */ /* 0x000fe200087fe4ff */
[----:B------:R-:W-:Y:S01]  /*1f30*/  UMOV UR6, 0x30000 ;  /* 0x0003000000067882 */ /* 0x000fe20000000000 */
[----:B------:R-:W-:Y:S01]  /*1f40*/  UMOV UR30, 0x0 ;  /* 0x00000000001e7882 */ /* 0x000fe20000000000 */
[----:B------:R-:W-:Y:S01]  /*1f50*/  UMOV UR31, 0x10000000 ;  /* 0x10000000001f7882 */ /* 0x000fe20000000000 */
[----:B------:R-:W-:Y:S01]  /*1f60*/  UMOV UR19, UR35 ;  /* 0x0000002300137c82 */ /* 0x000fe20008000000 */
[----:B------:R-:W-:Y:S01]  /*1f70*/  UMOV UR20, UR36 ;  /* 0x0000002400147c82 */ /* 0x000fe20008000000 */
[----:B------:R-:W-:Y:S01]  /*1f80*/  UMOV UR12, UR36 ;  /* 0x00000024000c7c82 */ /* 0x000fe20008000000 */
[----:B------:R-:W-:Y:S01]  /*1f90*/  UMOV UR9, UR17 ;  /* 0x0000001100097c82 */ /* 0x000fe20008000000 */
[----:B------:R-:W-:Y:S01]  /*1fa0*/  UMOV UR10, UR18 ;  /* 0x00000012000a7c82 */ /* 0x000fe20008000000 */
[----:B------:R3:W-:Y:S01]  /*1fb0*/  UTMALDG.3D.MULTICAST [UR16], [UR14], UR6, desc[UR30] ;  /* 0x00001e100e0073b4 */ /* 0x0007e20008011806 */
[----:B------:R-:W-:Y:S01]  /*1fc0*/  UIADD3 UR13, UPT, UPT, UR13, 0x1, URZ ;  /* 0x000000010d0d7890 */ /* 0x000fe2000fffe0ff */
[----:B------:R-:W-:-:S03]  /*1fd0*/  UMOV UR4, UR5 ;  /* 0x0000000500047c82 */ /* 0x000fc60008000000 */
[----:B------:R-:W-:Y:S01]  /*1fe0*/  UISETP.NE.AND UP0, UPT, UR13, UR25, UPT ;  /* 0x000000190d00728c */ /* 0x000fe2000bf05270 */
[----:B------:R3:W-:Y:S08]  /*1ff0*/  UTMALDG.3D [UR8], [UR22], desc[UR30] ;  /* 0x00001e08160075b4 */ /* 0x0007f00008011000 */
[----:B---3--:R-:W-:Y:S05]  /*2000*/  BRA.U UP0, `(.L_x_38) ;  /* 0xfffffffd004c7547 */ /* 0x008fea000b83ffff */
.L_x_32:
[C---:B------:R-:W-:Y:S01]  /*2010*/  LEA R3, R11.reuse, UR7, 0x3 ;  /* 0x000000070b037c11 */ /* 0x040fe2000f8e18ff */
[----:B------:R-:W-:Y:S01]  /*2020*/  NOP ;  /* 0x0000000000007918 */ /* 0x000fe20000000000 */
[----:B-1----:R-:W-:Y:S02]  /*2030*/  SHF.L.U32 R0, R10, 0x1f, RZ ;  /* 0x0000001f0a007819 */ /* 0x002fe400000006ff */
[----:B------:R-:W-:Y:S02]  /*2040*/  LEA R5, R11, UR7, 0x4 ;  /* 0x000000070b057c11 */ /* 0x000fe4000f8e20ff */
[----:B--2-4-:R-:W1:Y:S02]  /*2050*/  SYNCS.PHASECHK.TRANS64.TRYWAIT P0, [R3+URZ+0xa0], R0 ;  /* 0x0000a000030075a7 */ /* 0x014e6400080011ff */
[----:B-1----:R-:W-:Y:S05]  /*2060*/  @!P0 BRA `(.L_x_39) ;  /* 0x0000007800148947 */ /* 0x002fea0003800000 */
.L_x_136:
[----:B------:R-:W2:Y:S01]  /*2070*/  LDS.128 R4, [R5+0x130] ;  /* 0x0001300005047984 */ /* 0x000ea20000000c00 */
[----:B------:R-:W-:Y:S01]  /*2080*/  UISETP.GE.AND UP0, UPT, UR42, 0x1, UPT ;  /* 0x000000012a00788c */ /* 0x000fe2000bf06270 */
[----:B------:R-:W-:Y:S01]  /*2090*/  @!PT LDS RZ, [RZ] ;  /* 0x00000000fffff984 */ /* 0x000fe20000000800 */
[----:B------:R-:W-:Y:S01]  /*20a0*/  @!PT LDS RZ, [RZ] ;  /* 0x00000000fffff984 */ /* 0x000fe20000000800 */
[----:B------:R-:W-:Y:S01]  /*20b0*/  @!PT LDS RZ, [RZ] ;  /* 0x00000000fffff984 */ /* 0x000fe20000000800 */
[----:B------:R-:W-:Y:S01]  /*20c0*/  @!PT LDS RZ, [RZ] ;  /* 0x00000000fffff984 */ /* 0x000fe20000000800 */
[----:B------:R3:W-:Y:S06]  /*20d0*/  MEMBAR.ALL.CTA ;  /* 0x0000000000007992 */ /* 0x0007ec0000008000 */
[----:B---3--:R-:W3:Y:S01]  /*20e0*/  FENCE.VIEW.ASYNC.S ;  /* 0x00000000000073c6 */ /* 0x008ee20000000000 */
[----:B--2---:R-:W-:-:S13]  /*20f0*/  LOP3.LUT P0, RZ, R6, 0x1, RZ, 0xc0, !PT ;  /* 0x0000000106ff7812 */ /* 0x004fda000780c0ff */
[----:B---3--:R-:W-:Y:S01]  /*2100*/  VOTEU.ANY UP1, P0 ;  /* 0x0000000000ff7886 */ /* 0x008fe20000020100 */
[----:B------:R-:W-:-:S13]  /*2110*/  PLOP3.LUT P0, PT, PT, PT, UP1, 0x80, 0x8 ;  /* 0x000000000008781c */ /* 0x000fda0003f0f018 */
[----:B-1----:R-:W-:Y:S02]  /*2120*/  @P0 LOP3.LUT R0, R5, 0xffff, RZ, 0xc0, !PT ;  /* 0x0000ffff05000812 */ /* 0x002fe400078ec0ff */
[----:B------:R-:W-:Y:S02]  /*2130*/  @P0 MOV R2, R4 ;  /* 0x0000000400020202 */ /* 0x000fe40000000f00 */
[----:B------:R-:W-:Y:S01]  /*2140*/  @P0 R2UR UR6, R0 ;  /* 0x00000000000602ca */ /* 0x000fe200000e0000 */
[----:B------:R-:W-:Y:S01]  /*2150*/  VIADD R0, R3, 0xb0 ;  /* 0x000000b003007836 */ /* 0x000fe20000000000 */
[----:B------:R-:W-:Y:S02]  /*2160*/  @P0 SHF.R.U32.HI R4, RZ, 0x10, R5 ;  /* 0x00000010ff040819 */ /* 0x000fe40000011605 */
[----:B------:R-:W-:Y:S02]  /*2170*/  @P0 R2UR UR8, R2 ;  /* 0x00000000020802ca */ /* 0x000fe400000e0000 */
[----:B------:R-:W-:-:S02]  /*2180*/  PRMT R0, RZ, 0x654, R0 ;  /* 0x00000654ff007816 */ /* 0x000fc40000000000 */
[----:B------:R-:W-:Y:S02]  /*2190*/  @P0 R2UR UR4, R4 ;  /* 0x00000000040402ca */ /* 0x000fe400000e0000 */
[----:B------:R1:W-:Y:S03]  /*21a0*/  SYNCS.ARRIVE.TRANS64.RED.A1T0 RZ, [R0+URZ], RZ ;  /* 0x000000ff00ff79a7 */ /* 0x0003e600081004ff */
[----:B------:R-:W-:-:S04]  /*21b0*/  @UP1 UMOV UR37, UR6 ;  /* 0x0000000600251c82 */ /* 0x000fc80008000000 */
[----:B------:R-:W-:-:S04]  /*21c0*/  @UP1 UMOV UR38, UR8 ;  /* 0x0000000800261c82 */ /* 0x000fc80008000000 */
[----:B------:R-:W-:Y:S01]  /*21d0*/  @UP1 UMOV UR36, UR4 ;  /* 0x0000000400241c82 */ /* 0x000fe20008000000 */
[----:B------:R-:W-:Y:S05]  /*21e0*/  BRA.U !UP0, `(.L_x_40) ;  /* 0x0000000108d47547 */ /* 0x000fea000b800000 */
[----:B------:R-:W2:Y:S01]  /*21f0*/  LDCU.128 UR12, c[0x0][0xb10] ;  /* 0x00016200ff0c77ac */ /* 0x000ea20008000c00 */
[----:B------:R-:W3:Y:S01]  /*2200*/  LDCU UR25, c[0x0][0xb20] ;  /* 0x00016400ff1977ac */ /* 0x000ee20008000800 */
[----:B------:R-:W4:Y:S01]  /*2210*/  LDCU UR20, c[0x0][0xb0c] ;  /* 0x00016180ff1477ac */ /* 0x000f220008000800 */
[----:B------:R-:W1:Y:S01]  /*2220*/  LDCU.64 UR10, c[0x0][0xb28] ;  /* 0x00016500ff0a77ac */ /* 0x000e620008000a00 */
[----:B------:R-:W-:Y:S02]  /*2230*/  UISETP.NE.AND UP3, UPT, UR42, 0x1, UPT ;  /* 0x000000012a00788c */ /* 0x000fe4000bf65270 */
[----:B--2---:R-:W-:Y:S02]  /*2240*/  UIMAD.WIDE.U32 UR16, UR39, UR15, URZ ;  /* 0x0000000f271072a5 */ /* 0x004fe4000f8e00ff */
[----:B------:R-:W-:Y:S02]  /*2250*/  UIMAD.WIDE.U32 UR8, UR40, UR12, URZ ;  /* 0x0000000c280872a5 */ /* 0x000fe4000f8e00ff */
[----:B------:R-:W-:-:S02]  /*2260*/  UISETP.NE.AND UP0, UPT, UR14, 0x1, UPT ;  /* 0x000000010e00788c */ /* 0x000fc4000bf05270 */
[----:B------:R-:W-:Y:S01]  /*2270*/  UIMAD.WIDE.U32 UR22, UR37, UR15, URZ ;  /* 0x0000000f251672a5 */ /* 0x000fe2000f8e00ff */
[----:B------:R-:W-:Y:S02]  /*2280*/  UMOV UR16, UR17 ;  /* 0x0000001100107c82 */ /* 0x000fe40008000000 */
[----:B------:R-:W-:Y:S01]  /*2290*/  UMOV UR8, UR9 ;  /* 0x0000000900087c82 */ /* 0x000fe20008000000 */
[----:B---3--:R-:W-:Y:S02]  /*22a0*/  USHF.R.U32.HI UR16, URZ, UR25, UR16 ;  /* 0x00000019ff107299 */ /* 0x008fe40008011610 */
[----:B----4-:R-:W-:Y:S02]  /*22b0*/  UISETP.NE.AND UP2, UPT, UR20, 0x1, UPT ;  /* 0x000000011400788c */ /* 0x010fe4000bf45270 */
[----:B------:R-:W-:Y:S02]  /*22c0*/  USHF.R.U32.HI UR8, URZ, UR13, UR8 ;  /* 0x0000000dff087299 */ /* 0x000fe40008011608 */
[----:B------:R-:W-:-:S02]  /*22d0*/  USEL UR6, UR39, UR16, !UP0 ;  /* 0x0000001027067287 */ /* 0x000fc4000c000000 */
[----:B------:R-:W-:Y:S02]  /*22e0*/  USEL UR8, UR40, UR8, !UP2 ;  /* 0x0000000828087287 */ /* 0x000fe4000d000000 */
[----:B-1----:R-:W-:Y:S01]  /*22f0*/  UIMAD.WIDE.U32 UR16, UR6, UR10, URZ ;  /* 0x0000000a061072a5 */ /* 0x002fe2000f8e00ff */
[----:B------:R-:W-:Y:S01]  /*2300*/  UMOV UR4, UR23 ;  /* 0x0000001700047c82 */ /* 0x000fe20008000000 */
[----:B------:R-:W-:Y:S02]  /*2310*/  UIMAD.WIDE.U32 UR18, UR38, UR12, URZ ;  /* 0x0000000c261272a5 */ /* 0x000fe4000f8e00ff */
[----:B------:R-:W-:-:S03]  /*2320*/  UIMAD.WIDE.U32 UR22, UR8, UR10, URZ ;  /* 0x0000000a081672a5 */ /* 0x000fc6000f8e00ff */
[----:B------:R-:W-:Y:S01]  /*2330*/  UMOV UR16, UR17 ;  /* 0x0000001100107c82 */ /* 0x000fe20008000000 */
[----:B------:R-:W-:Y:S02]  /*2340*/  USHF.R.U32.HI UR4, URZ, UR25, UR4 ;  /* 0x00000019ff047299 */ /* 0x000fe40008011604 */
[----:B------:R-:W-:Y:S01]  /*2350*/  @UP3 USHF.R.U32.HI UR6, URZ, UR11, UR16 ;  /* 0x0000000bff063299 */ /* 0x000fe20008011610 */
[----:B------:R-:W-:Y:S01]  /*2360*/  UMOV UR18, UR19 ;  /* 0x0000001300127c82 */ /* 0x000fe20008000000 */
[----:B------:R-:W-:Y:S01]  /*2370*/  UMOV UR22, UR23 ;  /* 0x0000001700167c82 */ /* 0x000fe20008000000 */
[----:B------:R-:W-:Y:S02]  /*2380*/  USHF.R.U32.HI UR13, URZ, UR13, UR18 ;  /* 0x0000000dff0d7299 */ /* 0x000fe40008011612 */
[----:B------:R-:W-:Y:S02]  /*2390*/  USEL UR4, UR37, UR4, !UP0 ;  /* 0x0000000425047287 */ /* 0x000fe4000c000000 */
[----:B------:R-:W-:-:S02]  /*23a0*/  @UP3 USHF.R.U32.HI UR8, URZ, UR11, UR22 ;  /* 0x0000000bff083299 */ /* 0x000fc40008011616 */
[----:B------:R-:W-:Y:S02]  /*23b0*/  UIMAD UR9, UR42, UR6, URZ ;  /* 0x000000062a0972a4 */ /* 0x000fe4000f8e02ff */
[----:B------:R-:W-:Y:S02]  /*23c0*/  USEL UR6, UR38, UR13, !UP2 ;  /* 0x0000000d26067287 */ /* 0x000fe4000d000000 */
[----:B------:R-:W-:Y:S02]  /*23d0*/  UIMAD UR12, UR42, UR8, URZ ;  /* 0x000000082a0c72a4 */ /* 0x000fe4000f8e02ff */
[----:B------:R-:W-:Y:S02]  /*23e0*/  UISETP.GE.AND UP0, UPT, UR4, UR9, UPT ;  /* 0x000000090400728c */ /* 0x000fe4000bf06270 */
[----:B------:R-:W-:Y:S02]  /*23f0*/  UIMAD.WIDE.U32 UR16, UR4, UR10, URZ ;  /* 0x0000000a041072a5 */ /* 0x000fe4000f8e00ff */
[----:B------:R-:W-:-:S02]  /*2400*/  UISETP.GE.OR UP0, UPT, UR6, UR12, UP0 ;  /* 0x0000000c0600728c */ /* 0x000fc40008706670 */
        /* <DEDUP_REMOVED lines=19> */
.L_x_40:
[----:B------:R-:W2:Y:S02]  /*2540*/  LDCU UR4, c[0x0][0xb30] ;  /* 0x00016600ff0477ac */ /* 0x000ea40008000800 */
[----:B--2---:R-:W-:-:S09]  /*2550*/  UISETP.NE.AND UP0, UPT, UR4, 0x1, UPT ;  /* 0x000000010400788c */ /* 0x004fd2000bf05270 */
[----:B------:R-:W-:Y:S05]  /*2560*/  BRA.U UP0, `(.L_x_41) ;  /* 0x0000000100447547 */ /* 0x000fea000b800000 */
[----:B------:R-:W2:Y:S01]  /*2570*/  LDCU.128 UR12, c[0x0][0xb10] ;  /* 0x00016200ff0c77ac */ /* 0x000ea20008000c00 */
[----:B------:R-:W3:Y:S01]  /*2580*/  LDCU UR16, c[0x0][0xb0c] ;  /* 0x00016180ff1077ac */ /* 0x000ee20008000800 */
[----:B------:R-:W4:Y:S01]  /*2590*/  LDCU UR17, c[0x0][0xb20] ;  /* 0x00016400ff1177ac */ /* 0x000f220008000800 */
[----:B--2---:R-:W-:Y:S02]  /*25a0*/  UIMAD.WIDE.U32 UR10, UR38, UR12, URZ ;  /* 0x0000000c260a72a5 */ /* 0x004fe4000f8e00ff */
[----:B------:R-:W-:Y:S02]  /*25b0*/  UIMAD.WIDE.U32 UR8, UR37, UR15, URZ ;  /* 0x0000000f250872a5 */ /* 0x000fe4000f8e00ff */
[----:B---3--:R-:W-:Y:S02]  /*25c0*/  UISETP.NE.AND UP2, UPT, UR16, 0x1, UPT ;  /* 0x000000011000788c */ /* 0x008fe4000bf45270 */
[----:B------:R-:W-:Y:S01]  /*25d0*/  UISETP.NE.AND UP0, UPT, UR14, 0x1, UPT ;  /* 0x000000010e00788c */ /* 0x000fe2000bf05270 */
[----:B------:R-:W-:-:S02]  /*25e0*/  UMOV UR6, UR11 ;  /* 0x0000000b00067c82 */ /* 0x000fc40008000000 */
[----:B------:R-:W-:Y:S01]  /*25f0*/  UMOV UR4, UR9 ;  /* 0x0000000900047c82 */ /* 0x000fe20008000000 */
[----:B------:R-:W-:Y:S02]  /*2600*/  USHF.R.U32.HI UR6, URZ, UR13, UR6 ;  /* 0x0000000dff067299 */ /* 0x000fe40008011606 */
[----:B----4-:R-:W-:Y:S02]  /*2610*/  USHF.R.U32.HI UR4, URZ, UR17, UR4 ;  /* 0x00000011ff047299 */ /* 0x010fe40008011604 */
[----:B------:R-:W-:Y:S02]  /*2620*/  USEL UR6, UR38, UR6, !UP2 ;  /* 0x0000000626067287 */ /* 0x000fe4000d000000 */
[----:B------:R-:W-:-:S04]  /*2630*/  USEL UR4, UR37, UR4, !UP0 ;  /* 0x0000000425047287 */ /* 0x000fc8000c000000 */
[----:B------:R-:W-:Y:S02]  /*2640*/  UIADD3 UR8, UPT, UPT, UR6, -UR4, URZ ;  /* 0x8000000406087290 */ /* 0x000fe4000fffe0ff */
[----:B------:R-:W-:Y:S02]  /*2650*/  UIADD3 UR4, UPT, UPT, -UR6, UR4, URZ ;  /* 0x0000000406047290 */ /* 0x000fe4000fffe1ff */
[----:B------:R-:W-:Y:S02]  /*2660*/  UIMAD UR37, UR8, UR14, UR37 ;  /* 0x0000000e082572a4 */ /* 0x000fe4000f8e0225 */
[----:B------:R-:W-:-:S12]  /*2670*/  UIMAD UR38, UR4, UR16, UR38 ;  /* 0x00000010042672a4 */ /* 0x000fd8000f8e0226 */
.L_x_41:
[----:B------:R-:W-:Y:S01]  /*2680*/  VIADD R11, R11, 0x1 ;  /* 0x000000010b0b7836 */ /* 0x000fe20000000000 */
[----:B------:R-:W-:Y:S01]  /*2690*/  R2UR UR4, R87 ;  /* 0x00000000570472ca */ /* 0x000fe200000e0000 */
[----:B------:R-:W-:Y:S01]  /*26a0*/  UIADD3 UR20, UPT, UPT, UR37, UR59, URZ ;  /* 0x0000003b25147290 */ /* 0x000fe2000fffe0ff */
[----:B------:R-:W-:Y:S02]  /*26b0*/  PLOP3.LUT P1, PT, PT, PT, PT, 0x80, 0x8 ;  /* 0x000000000008781c */ /* 0x000fe40003f2f070 */
[----:B------:R-:W-:-:S04]  /*26c0*/  ISETP.NE.AND P0, PT, R11, 0x2, PT ;  /* 0x000000020b00780c */ /* 0x000fc80003f05270 */
[----:B------:R-:W-:Y:S02]  /*26d0*/  SEL R3, RZ, 0x1, P0 ;  /* 0x00000001ff037807 */ /* 0x000fe40000000000 */
[----:B------:R-:W-:Y:S02]  /*26e0*/  SEL R11, R11, RZ, P0 ;  /* 0x000000ff0b0b7207 */ /* 0x000fe40000000000 */
[----:B------:R-:W-:Y:S01]  /*26f0*/  LOP3.LUT R10, R10, R3, RZ, 0x3c, !PT ;  /* 0x000000030a0a7212 */ /* 0x000fe200078e3cff */
[----:B------:R-:W-:Y:S01]  /*2700*/  UIADD3 UR16, UPT, UPT, UR38, UR4, URZ ;  /* 0x0000000426107290 */ /* 0x000fe2000fffe0ff */
[----:B------:R-:W-:Y:S11]  /*2710*/  BRA.U UP1, `(.L_x_42) ;  /* 0xfffffff101587547 */ /* 0x000ff6000b83ffff */
[----:B------:R-:W-:Y:S01]  /*2720*/  UIADD3 UR7, UPT, UPT, UR7, 0x28, URZ ;  /* 0x0000002807077890 */ /* 0x000fe2000fffe0ff */
[----:B------:R-:W-:-:S03]  /*2730*/  SHF.L.U32 R3, R12, 0x1f, RZ ;  /* 0x0000001f0c037819 */ /* 0x000fc600000006ff */
[----:B------:R-:W-:-:S09]  /*2740*/  ULEA UR4, UR5, UR7, 0x3 ;  /* 0x0000000705047291 */ /* 0x000fd2000f8e18ff */
[----:B------:R-:W2:Y:S02]  /*2750*/  SYNCS.PHASECHK.TRANS64.TRYWAIT P0, [UR4], R3 ;  /* 0x00000003ff0075a7 */ /* 0x000ea40008001104 */
[----:B--2---:R-:W-:Y:S05]  /*2760*/  @!P0 BRA `(.L_x_43) ;  /* 0x0000007000688947 */ /* 0x004fea0003800000 */
.L_x_138:
[----:B------:R-:W-:-:S04]  /*2770*/  UIADD3 UR4, UPT, UPT, UR5, 0x1, URZ ;  /* 0x0000000105047890 */ /* 0x000fc8000fffe0ff */
[----:B------:R-:W-:-:S04]  /*2780*/  UISETP.NE.AND UP0, UPT, UR4, 0x5, UPT ;  /* 0x000000050400788c */ /* 0x000fc8000bf05270 */
[----:B------:R-:W-:Y:S02]  /*2790*/  USEL UR6, URZ, 0x1, UP0 ;  /* 0x00000001ff067887 */ /* 0x000fe40008000000 */
[----:B------:R-:W-:-:S04]  /*27a0*/  USEL UR4, UR4, URZ, UP0 ;  /* 0x000000ff04047287 */ /* 0x000fc80008000000 */
[----:B------:R-:W-:Y:S01]  /*27b0*/  ULEA UR5, UR4, UR7, 0x3 ;  /* 0x0000000704057291 */ /* 0x000fe2000f8e18ff */
[----:B------:R-:W-:-:S04]  /*27c0*/  LOP3.LUT R2, R12, UR6, RZ, 0x3c, !PT ;  /* 0x000000060c027c12 */ /* 0x000fc8000f8e3cff */
[----:B-1----:R-:W-:-:S04]  /*27d0*/  SHF.L.U32 R3, R2, 0x1f, RZ ;  /* 0x0000001f02037819 */ /* 0x002fc800000006ff */
[----:B------:R-:W1:Y:S02]  /*27e0*/  SYNCS.PHASECHK.TRANS64.TRYWAIT P0, [UR5], R3 ;  /* 0x00000003ff0075a7 */ /* 0x000e640008001105 */
[----:B-1----:R-:W-:Y:S05]  /*27f0*/  @!P0 BRA `(.L_x_44) ;  /* 0x00000070005c8947 */ /* 0x002fea0003800000 */
.L_x_140:
        /* <DEDUP_REMOVED lines=9> */
.L_x_142:
        /* <DEDUP_REMOVED lines=9> */
.L_x_144:
[----:B------:R-:W-:-:S04]  /*2920*/  UIADD3 UR4, UPT, UPT, UR4, 0x1, URZ ;  /* 0x0000000104047890 */ /* 0x000fc8000fffe0ff */
[----:B------:R-:W-:-:S04]  /*2930*/  UISETP.NE.AND UP0, UPT, UR4, 0x5, UPT ;  /* 0x000000050400788c */ /* 0x000fc8000bf05270 */
[----:B------:R-:W-:Y:S02]  /*2940*/  USEL UR5, URZ, 0x1, UP0 ;  /* 0x00000001ff057887 */ /* 0x000fe40008000000 */
[----:B------:R-:W-:-:S04]  /*2950*/  USEL UR4, UR4, URZ, UP0 ;  /* 0x000000ff04047287 */ /* 0x000fc80008000000 */
[----:B------:R-:W-:Y:S01]  /*2960*/  ULEA UR4, UR4, UR7, 0x3 ;  /* 0x0000000704047291 */ /* 0x000fe2000f8e18ff */
[----:B-1----:R-:W-:-:S04]  /*2970*/  LOP3.LUT R3, R2, UR5, RZ, 0x3c, !PT ;  /* 0x0000000502037c12 */ /* 0x002fc8000f8e3cff */
[----:B------:R-:W-:Y:S01]  /*2980*/  SHF.L.U32 R3, R3, 0x1f, RZ ;  /* 0x0000001f03037819 */ /* 0x000fe200000006ff */
[----:B------:R-:W-:-:S07]  /*2990*/  IMAD.U32 R0, RZ, RZ, UR4 ;  /* 0x00000004ff007e24 */ /* 0x000fce000f8e00ff */
.L_x_47:
[----:B-1----:R1:W2:Y:S02]  /*29a0*/  SYNCS.PHASECHK.TRANS64.TRYWAIT P0, [R0+URZ], R3 ;  /* 0x00000003000075a7 */ /* 0x0022a400080011ff */
[----:B--2---:R-:W-:Y:S05]  /*29b0*/  @!P0 NANOSLEEP.SYNCS 0x989680 ;  /* 0x009896800000895d */ /* 0x004fea0003900000 */
[----:B------:R-:W2:Y:S02]  /*29c0*/  @!P0 SYNCS.PHASECHK.TRANS64 P0, [R0+URZ], R3 ;  /* 0x00000003000085a7 */ /* 0x000ea400080010ff */
[----:B--2---:R-:W-:Y:S05]  /*29d0*/  @P0 EXIT ;  /* 0x000000000000094d */ /* 0x004fea0003800000 */
[----:B------:R-:W-:Y:S05]  /*29e0*/  BRA `(.L_x_47) ;  /* 0xfffffffc00ec7947 */ /* 0x000fea000383ffff */
.L_x_22:
[----:B------:R-:W1:Y:S02]  /*29f0*/  S2UR UR4, SR_CgaCtaId ;  /* 0x00000000000479c3 */ /* 0x000e640000008800 */
[----:B-1----:R-:W-:-:S04]  /*2a00*/  UISETP.NE.AND UP0, UPT, UR4, URZ, UPT ;  /* 0x000000ff0400728c */ /* 0x002fc8000bf05270 */
[----:B------:R-:W-:-:S09]  /*2a10*/  UISETP.NE.OR UP0, UPT, UR17, 0x1, UP0 ;  /* 0x000000011100788c */ /* 0x000fd20008705670 */
[----:B------:R-:W-:Y:S05]  /*2a20*/  BRA.U UP0, `(.L_x_48) ;  /* 0x00000005004c7547 */ /* 0x000fea000b800000 */
[----:B------:R-:W1:Y:S01]  /*2a30*/  S2UR UR5, SR_CgaCtaId ;  /* 0x00000000000579c3 */ /* 0x000e620000008800 */
[----:B------:R-:W-:Y:S01]  /*2a40*/  UMOV UR4, 0x400 ;  /* 0x0000040000047882 */ /* 0x000fe20000000000 */
[----:B------:R-:W-:Y:S01]  /*2a50*/  ISETP.GE.U32.AND P2, PT, R0, 0x2, PT ;  /* 0x000000020000780c */ /* 0x000fe20003f46070 */
[----:B------:R-:W-:Y:S01]  /*2a60*/  IMAD.MOV.U32 R12, RZ, RZ, 0x1 ;  /* 0x00000001ff0c7424 */ /* 0x000fe200078e00ff */
[----:B------:R-:W-:Y:S02]  /*2a70*/  CS2R R10, SRZ ;  /* 0x00000000000a7805 */ /* 0x000fe4000001ff00 */
[----:B------:R-:W-:Y:S01]  /*2a80*/  CS2R R8, SRZ ;  /* 0x0000000000087805 */ /* 0x000fe2000001ff00 */
[----:B-1----:R-:W-:-:S03]  /*2a90*/  ULEA UR6, UR5, UR4, 0x18 ;  /* 0x0000000405067291 */ /* 0x002fc6000f8ec0ff */
[----:B------:R-:W-:-:S09]  /*2aa0*/  UMOV UR5, URZ ;  /* 0x000000ff00057c82 */ /* 0x000fd20008000000 */
.L_x_52:
[----:B------:R-:W-:Y:S02]  /*2ab0*/  LEA R2, R8, UR6, 0x3 ;  /* 0x0000000608027c11 */ /* 0x000fe4000f8e18ff */
[----:B------:R-:W-:-:S03]  /*2ac0*/  SHF.L.U32 R5, R9, 0x1f, RZ ;  /* 0x0000001f09057819 */ /* 0x000fc600000006ff */
[----:B------:R-:W-:Y:S01]  /*2ad0*/  VIADD R4, R2, 0x110 ;  /* 0x0000011002047836 */ /* 0x000fe20000000000 */
[----:B------:R-:W1:Y:S02]  /*2ae0*/  SYNCS.PHASECHK.TRANS64.TRYWAIT P0, [R2+URZ+0x100], R5 ;  /* 0x00010005020075a7 */ /* 0x000e6400080011ff */
[----:B-1----:R-:W-:Y:S05]  /*2af0*/  @!P0 BRA `(.L_x_49) ;  /* 0x0000006c00e48947 */ /* 0x002fea0003800000 */
.L_x_145:
[----:B------:R-:W-:Y:S01]  /*2b00*/  ULEA UR4, UR5, UR6, 0x3 ;  /* 0x0000000605047291 */ /* 0x000fe2000f8e18ff */
[----:B------:R-:W-:Y:S02]  /*2b10*/  PRMT R4, RZ, 0x654, R4 ;  /* 0x00000654ff047816 */ /* 0x000fe40000000004 */
[----:B-1----:R-:W-:Y:S01]  /*2b20*/  SHF.L.U32 R5, R12, 0x1f, RZ ;  /* 0x0000001f0c057819 */ /* 0x002fe200000006ff */
[----:B------:R-:W-:Y:S01]  /*2b30*/  UIADD3 UR7, UPT, UPT, UR4, 0xa0, URZ ;  /* 0x000000a004077890 */ /* 0x000fe2000fffe0ff */
[----:B------:R1:W-:Y:S05]  /*2b40*/  SYNCS.ARRIVE.TRANS64.RED.A1T0 RZ, [R4+URZ], RZ ;  /* 0x000000ff04ff79a7 */ /* 0x0003ea00081004ff */
[----:B------:R-:W-:Y:S01]  /*2b50*/  IMAD.U32 R7, RZ, RZ, UR7 ;  /* 0x00000007ff077e24 */ /* 0x000fe2000f8e00ff */
[----:B------:R-:W2:Y:S04]  /*2b60*/  SYNCS.PHASECHK.TRANS64.TRYWAIT P0, [UR4+0xb0], R5 ;  /* 0x0000b005ff0075a7 */ /* 0x000ea80008001104 */
[----:B------:R-:W-:Y:S01]  /*2b70*/  PRMT R6, R0, 0x654, R7 ;  /* 0x0000065400067816 */ /* 0x000fe20000000007 */
[----:B-1----:R-:W-:Y:S01]  /*2b80*/  @!P2 IMAD.MOV.U32 R4, RZ, RZ, 0x10 ;  /* 0x00000010ff04a424 */ /* 0x002fe200078e00ff */
[----:B--2---:R-:W-:Y:S06]  /*2b90*/  @!P0 BRA `(.L_x_50) ;  /* 0x0000006c00d08947 */ /* 0x004fec0003800000 */
.L_x_147:
[----:B------:R-:W-:Y:S01]  /*2ba0*/  ULEA UR8, UR5, UR6, 0x4 ;  /* 0x0000000605087291 */ /* 0x000fe2000f8e20ff */
[----:B------:R-:W-:Y:S01]  /*2bb0*/  SEL R3, R6, R3, !P2 ;  /* 0x0000000306037207 */ /* 0x000fe20005000000 */
[----:B------:R-:W-:Y:S01]  /*2bc0*/  UIADD3 UR9, UPT, UPT, UR4, 0xa0, URZ ;  /* 0x000000a004097890 */ /* 0x000fe2000fffe0ff */
[----:B-1----:R-:W-:Y:S01]  /*2bd0*/  LEA R2, R11, UR6, 0x3 ;  /* 0x000000060b027c11 */ /* 0x002fe2000f8e18ff */
[----:B------:R-:W-:Y:S01]  /*2be0*/  UIADD3 UR8, UPT, UPT, UR8, 0x130, URZ ;  /* 0x0000013008087890 */ /* 0x000fe2000fffe0ff */
[----:B------:R-:W-:Y:S01]  /*2bf0*/  SHF.L.U32 R5, R10, 0x1f, RZ ;  /* 0x0000001f0a057819 */ /* 0x000fe200000006ff */
[----:B------:R1:W-:Y:S01]  /*2c00*/  @!P2 SYNCS.ARRIVE.TRANS64.RED RZ, [R3+URZ], R4 ;  /* 0x0000000403ffa9a7 */ /* 0x0003e200080004ff */
[----:B------:R-:W-:Y:S01]  /*2c10*/  UIADD3 UR4, UPT, UPT, UR5, 0x1, URZ ;  /* 0x0000000105047890 */ /* 0x000fe2000fffe0ff */
[----:B------:R-:W-:-:S03]  /*2c20*/  VIADD R8, R8, 0x1 ;  /* 0x0000000108087836 */ /* 0x000fc60000000000 */
[----:B------:R-:W-:Y:S02]  /*2c30*/  UISETP.NE.AND UP0, UPT, UR4, 0x2, UPT ;  /* 0x000000020400788c */ /* 0x000fe4000bf05270 */
[----:B------:R-:W-:Y:S06]  /*2c40*/  UGETNEXTWORKID.BROADCAST [UR8], [UR9] ;  /* 0x00000000080073ca */ /* 0x000fec0008000100 */
[----:B------:R-:W-:Y:S01]  /*2c50*/  USEL UR7, URZ, 0x1, UP0 ;  /* 0x00000001ff077887 */ /* 0x000fe20008000000 */
[----:B------:R-:W-:Y:S01]  /*2c60*/  ISETP.NE.AND P0, PT, R8, 0x2, PT ;  /* 0x000000020800780c */ /* 0x000fe20003f05270 */
[----:B------:R-:W-:Y:S01]  /*2c70*/  USEL UR5, UR4, URZ, UP0 ;  /* 0x000000ff04057287 */ /* 0x000fe20008000000 */
[----:B------:R-:W2:Y:S03]  /*2c80*/  SYNCS.PHASECHK.TRANS64.TRYWAIT P1, [R2+URZ+0xa0], R5 ;  /* 0x0000a005020075a7 */ /* 0x000ea600080211ff */
[----:B------:R-:W-:Y:S01]  /*2c90*/  LOP3.LUT R12, R12, UR7, RZ, 0x3c, !PT ;  /* 0x000000070c0c7c12 */ /* 0x000fe2000f8e3cff */
[----:B-12---:R-:W-:Y:S07]  /*2ca0*/  @!P1 BRA `(.L_x_51) ;  /* 0x0000006c00a49947 */ /* 0x006fee0003800000 */
.L_x_148:
[C---:B------:R-:W-:Y:S01]  /*2cb0*/  LEA R4, R11.reuse, UR6, 0x4 ;  /* 0x000000060b047c11 */ /* 0x040fe2000f8e20ff */
[----:B-1----:R-:W-:Y:S01]  /*2cc0*/  VIADD R2, R2, 0xb0 ;  /* 0x000000b002027836 */ /* 0x002fe20000000000 */
[----:B------:R-:W-:Y:S01]  /*2cd0*/  SEL R8, R8, RZ, P0 ;  /* 0x000000ff08087207 */ /* 0x000fe20000000000 */
[----:B------:R-:W-:-:S03]  /*2ce0*/  VIADD R11, R11, 0x1 ;  /* 0x000000010b0b7836 */ /* 0x000fc60000000000 */
[----:B------:R-:W1:Y:S01]  /*2cf0*/  LDS.128 R4, [R4+0x130] ;  /* 0x0001300004047984 */ /* 0x000e620000000c00 */
[----:B------:R-:W-:Y:S02]  /*2d00*/  PRMT R2, RZ, 0x654, R2 ;  /* 0x00000654ff027816 */ /* 0x000fe40000000002 */
[C---:B------:R-:W-:Y:S01]  /*2d10*/  ISETP.NE.AND P1, PT, R11.reuse, 0x2, PT ;  /* 0x000000020b00780c */ /* 0x040fe20003f25270 */
[----:B------:R-:W-:Y:S01]  /*2d20*/  @!PT LDS RZ, [RZ] ;  /* 0x00000000fffff984 */ /* 0x000fe20000000800 */
[----:B------:R-:W-:Y:S01]  /*2d30*/  @!PT LDS RZ, [RZ] ;  /* 0x00000000fffff984 */ /* 0x000fe20000000800 */
[----:B------:R-:W-:Y:S01]  /*2d40*/  @!PT LDS RZ, [RZ] ;  /* 0x00000000fffff984 */ /* 0x000fe20000000800 */
[----:B------:R-:W-:Y:S01]  /*2d50*/  @!PT LDS RZ, [RZ] ;  /* 0x00000000fffff984 */ /* 0x000fe20000000800 */
[----:B------:R2:W-:Y:S06]  /*2d60*/  MEMBAR.ALL.CTA ;  /* 0x0000000000007992 */ /* 0x0005ec0000008000 */
[----:B--2---:R-:W2:Y:S01]  /*2d70*/  FENCE.VIEW.ASYNC.S ;  /* 0x00000000000073c6 */ /* 0x004ea20000000000 */
[----:B------:R-:W-:Y:S01]  /*2d80*/  SEL R11, R11, RZ, P1 ;  /* 0x000000ff0b0b7207 */ /* 0x000fe20000800000 */
[----:B--2---:R2:W-:Y:S01]  /*2d90*/  SYNCS.ARRIVE.TRANS64.RED.A1T0 RZ, [R2+URZ], RZ ;  /* 0x000000ff02ff79a7 */ /* 0x0045e200081004ff */
[----:B-1----:R-:W-:-:S02]  /*2da0*/  LOP3.LUT P3, RZ, R6, 0x1, RZ, 0xc0, !PT ;  /* 0x0000000106ff7812 */ /* 0x002fc4000786c0ff */
[----:B------:R-:W-:-:S04]  /*2db0*/  SEL R5, RZ, 0x1, P1 ;  /* 0x00000001ff057807 */ /* 0x000fc80000800000 */
[----:B------:R-:W-:Y:S02]  /*2dc0*/  LOP3.LUT R10, R10, R5, RZ, 0x3c, !PT ;  /* 0x000000050a0a7212 */ /* 0x000fe400078e3cff */
[----:B--2---:R-:W-:-:S04]  /*2dd0*/  SEL R2, RZ, 0x1, P0 ;  /* 0x00000001ff027807 */ /* 0x004fc80000000000 */
[----:B------:R-:W-:Y:S01]  /*2de0*/  LOP3.LUT R9, R9, R2, RZ, 0x3c, !PT ;  /* 0x0000000209097212 */ /* 0x000fe200078e3cff */
[----:B------:R-:W-:Y:S06]  /*2df0*/  @P3 BRA `(.L_x_52) ;  /* 0xfffffffc002c3947 */ /* 0x000fec000383ffff */
[----:B------:R-:W-:Y:S01]  /*2e00*/  ULEA UR4, UR5, UR6, 0x3 ;  /* 0x0000000605047291 */ /* 0x000fe2000f8e18ff */
[----:B------:R-:W-:-:S08]  /*2e10*/  SHF.L.U32 R3, R12, 0x1f, RZ ;  /* 0x0000001f0c037819 */ /* 0x000fd000000006ff */
[----:B------:R-:W1:Y:S02]  /*2e20*/  SYNCS.PHASECHK.TRANS64 P0, [UR4+0xb0], R3 ;  /* 0x0000b003ff0075a7 */ /* 0x000e640008001004 */
[----:B-1----:R-:W-:Y:S05]  /*2e30*/  @P0 BRA `(.L_x_53) ;  /* 0x0000000000080947 */ /* 0x002fea0003800000 */
[----:B------:R-:W1:Y:S02]  /*2e40*/  SYNCS.PHASECHK.TRANS64.TRYWAIT P0, [UR4+0xb0], R3 ;  /* 0x0000b003ff0075a7 */ /* 0x000e640008001104 */
[----:B-1----:R-:W-:Y:S05]  /*2e50*/  @!P0 BRA `(.L_x_54) ;  /* 0x0000006c004c8947 */ /* 0x002fea0003800000 */
.L_x_53:
[----:B------:R-:W-:-:S04]  /*2e60*/  UIADD3 UR7, UPT, UPT, UR5, 0x1, URZ ;  /* 0x0000000105077890 */ /* 0x000fc8000fffe0ff */
[----:B------:R-:W-:-:S04]  /*2e70*/  UISETP.NE.AND UP0, UPT, UR7, 0x2, UPT ;  /* 0x000000020700788c */ /* 0x000fc8000bf05270 */
[----:B------:R-:W-:Y:S02]  /*2e80*/  USEL UR8, URZ, 0x1, UP0 ;  /* 0x00000001ff087887 */ /* 0x000fe40008000000 */
[----:B------:R-:W-:-:S04]  /*2e90*/  USEL UR7, UR7, URZ, UP0 ;  /* 0x000000ff07077287 */ /* 0x000fc80008000000 */
[----:B------:R-:W-:Y:S01]  /*2ea0*/  ULEA UR7, UR7, UR6, 0x3 ;  /* 0x0000000607077291 */ /* 0x000fe2000f8e18ff */
[----:B-1----:R-:W-:-:S04]  /*2eb0*/  LOP3.LUT R3, R12, UR8, RZ, 0x3c, !PT ;  /* 0x000000080c037c12 */ /* 0x002fc8000f8e3cff */
[----:B------:R-:W-:-:S04]  /*2ec0*/  SHF.L.U32 R0, R3, 0x1f, RZ ;  /* 0x0000001f03007819 */ /* 0x000fc800000006ff */
[----:B------:R-:W1:Y:S02]  /*2ed0*/  SYNCS.PHASECHK.TRANS64 P0, [UR7+0xb0], R0 ;  /* 0x0000b000ff0075a7 */ /* 0x000e640008001007 */
[----:B-1----:R-:W-:Y:S05]  /*2ee0*/  @P0 EXIT ;  /* 0x000000000000094d */ /* 0x002fea0003800000 */
[----:B------:R-:W-:Y:S02]  /*2ef0*/  SHF.L.U32 R3, R3, 0x1f, RZ ;  /* 0x0000001f03037819 */ /* 0x000fe400000006ff */
[----:B------:R-:W-:-:S07]  /*2f00*/  MOV R0, UR7 ;  /* 0x0000000700007c02 */ /* 0x000fce0008000f00 */
.L_x_55:
[----:B-1----:R1:W2:Y:S02]  /*2f10*/  SYNCS.PHASECHK.TRANS64.TRYWAIT P0, [R0+URZ+0xb0], R3 ;  /* 0x0000b003000075a7 */ /* 0x0022a400080011ff */
[----:B--2---:R-:W-:Y:S05]  /*2f20*/  @!P0 NANOSLEEP.SYNCS 0x989680 ;  /* 0x009896800000895d */ /* 0x004fea0003900000 */
[----:B------:R-:W2:Y:S02]  /*2f30*/  @!P0 SYNCS.PHASECHK.TRANS64 P0, [R0+URZ+0xb0], R3 ;  /* 0x0000b003000085a7 */ /* 0x000ea400080010ff */
[----:B--2---:R-:W-:Y:S05]  /*2f40*/  @P0 EXIT ;  /* 0x000000000000094d */ /* 0x004fea0003800000 */
[----:B------:R-:W-:Y:S05]  /*2f50*/  BRA `(.L_x_55) ;  /* 0xfffffffc00ec7947 */ /* 0x000fea000383ffff */
.L_x_48:
[----:B------:R-:W-:Y:S05]  /*2f60*/  BRA.U UP4, `(.L_x_56) ;  /* 0x0000000d04d87547 */ /* 0x000fea000b800000 */
[----:B------:R-:W1:Y:S01]  /*2f70*/  S2UR UR7, SR_CgaCtaId ;  /* 0x00000000000779c3 */ /* 0x000e620000008800 */
[----:B------:R-:W-:Y:S01]  /*2f80*/  UMOV UR4, 0x40 ;  /* 0x0000004000047882 */ /* 0x000fe20000000000 */
[----:B------:R-:W-:Y:S01]  /*2f90*/  NOP ;  /* 0x0000000000007918 */ /* 0x000fe20000000000 */
[----:B------:R-:W-:Y:S01]  /*2fa0*/  UMOV UR6, 0x400 ;  /* 0x0000040000067882 */ /* 0x000fe20000000000 */
[----:B-1----:R-:W-:Y:S02]  /*2fb0*/  ULEA UR5, UR7, UR4, 0x18 ;  /* 0x0000000407057291 */ /* 0x002fe4000f8ec0ff */
[----:B------:R-:W-:-:S07]  /*2fc0*/  ULEA UR6, UR7, UR6, 0x18 ;  /* 0x0000000607067291 */ /* 0x000fce000f8ec0ff */
[----:B------:R-:W1:Y:S02]  /*2fd0*/  LDS.U8 R0, [UR5+0x1c] ;  /* 0x00001c05ff007984 */ /* 0x000e640008000000 */
[----:B-1----:R-:W-:-:S13]  /*2fe0*/  ISETP.NE.AND P0, PT, R0, RZ, PT ;  /* 0x000000ff0000720c */ /* 0x002fda0003f05270 */
[----:B------:R-:W-:Y:S05]  /*2ff0*/  @P0 BRA `(.L_x_57) ;  /* 0x0000000000580947 */ /* 0x000fea0003800000 */
[----:B------:R-:W-:-:S13]  /*3000*/  ELECT P0, URZ, PT ;  /* 0x0000000000ff782f */ /* 0x000fda0003800000 */
[----:B------:R-:W-:Y:S05]  /*3010*/  @!P0 BRA `(.L_x_58) ;  /* 0x0000000000608947 */ /* 0x000fea0003800000 */
[----:B------:R-:W-:Y:S01]  /*3020*/  UMOV UR4, 0x10 ;  /* 0x0000001000047882 */ /* 0x000fe20000000000 */
[----:B------:R-:W-:Y:S01]  /*3030*/  HFMA2 R0, -RZ, RZ, 0, 5.9604644775390625e-08 ;  /* 0x00000001ff007431 */ /* 0x000fe200000001ff */
[----:B------:R-:W-:-:S03]  /*3040*/  MOV R3, 0xffff ;  /* 0x0000ffff00037802 */ /* 0x000fc60000000f00 */
[----:B------:R-:W-:Y:S04]  /*3050*/  DEPBAR.LE SB1, 0x36 ;  /* 0x00009d800000791a */ /* 0x000fe80000000000 */
[----:B------:R-:W1:Y:S02]  /*3060*/  UTCATOMSWS.FIND_AND_SET.ALIGN UP0, UR4, UR4 ;  /* 0x00000004000475e3 */ /* 0x000e640008000800 */
[----:B-1----:R-:W-:Y:S01]  /*3070*/  MOV R4, UR4 ;  /* 0x0000000400047c02 */ /* 0x002fe20008000f00 */
[----:B------:R-:W-:Y:S06]  /*3080*/  BRA.U UP0, `(.L_x_59) ;  /* 0x0000000100187547 */ /* 0x000fec000b800000 */
.L_x_60:
[----:B------:R-:W-:Y:S05]  /*3090*/  NANOSLEEP 0x64 ;  /* 0x000000640000795d */ /* 0x000fea0003800000 */
[----:B------:R-:W-:-:S05]  /*30a0*/  UMOV UR4, 0x10 ;  /* 0x0000001000047882 */ /* 0x000fca0000000000 */
[----:B------:R-:W-:Y:S04]  /*30b0*/  DEPBAR.LE SB1, 0x36 ;  /* 0x00009d800000791a */ /* 0x000fe80000000000 */
[----:B------:R-:W1:Y:S02]  /*30c0*/  UTCATOMSWS.FIND_AND_SET.ALIGN UP0, UR4, UR4 ;  /* 0x00000004000475e3 */ /* 0x000e640008000800 */
[----:B-1----:R-:W-:Y:S01]  /*30d0*/  MOV R4, UR4 ;  /* 0x0000000400047c02 */ /* 0x002fe20008000f00 */
[----:B------:R-:W-:Y:S05]  /*30e0*/  BRA.U !UP0, `(.L_x_60) ;  /* 0xfffffffd08e87547 */ /* 0x000fea000b83ffff */
.L_x_59:
[-C--:B------:R-:W-:Y:S02]  /*30f0*/  SHF.L.U32 R3, R3, R4.reuse, RZ ;  /* 0x0000000403037219 */ /* 0x080fe400000006ff */
[----:B------:R-:W-:Y:S01]  /*3100*/  SHF.L.U32 R0, R0, R4, RZ ;  /* 0x0000000400007219 */ /* 0x000fe200000006ff */
[----:B------:R-:W-:Y:S02]  /*3110*/  IMAD.SHL.U32 R4, R4, 0x20, RZ ;  /* 0x0000002004047824 */ /* 0x000fe400078e00ff */
[----:B------:R1:W-:Y:S04]  /*3120*/  ATOMS.OR RZ, [UR5+0x14], R3 ;  /* 0x00001403ffff798c */ /* 0x0003e8000b000005 */
[----:B------:R1:W-:Y:S04]  /*3130*/  ATOMS.OR RZ, [UR5+0x18], R0 ;  /* 0x00001800ffff798c */ /* 0x0003e8000b000005 */
[----:B------:R1:W-:Y:S01]  /*3140*/  STS [UR6+0x150], R4 ;  /* 0x00015004ff007988 */ /* 0x0003e20008000806 */
[----:B------:R-:W-:Y:S05]  /*3150*/  BRA `(.L_x_58) ;  /* 0x0000000000107947 */ /* 0x000fea0003800000 */
.L_x_57:
[----:B------:R-:W-:Y:S02]  /*3160*/  MOV R0, 0xffffffff ;  /* 0xffffffff00007802 */ /* 0x000fe40000000f00 */
[----:B------:R-:W-:-:S03]  /*3170*/  MOV R4, 0x31a0 ;  /* 0x000031a000047802 */ /* 0x000fc60000000f00 */
[----:B------:R1:W-:Y:S04]  /*3180*/  STS [UR6+0x150], R0 ;  /* 0x00015000ff007988 */ /* 0x0003e80008000806 */
[----:B-1---5:R-:W-:Y:S05]  /*3190*/  CALL.REL.NOINC `($__internal_1_$__cuda_sm10x_tcgen05_guardrail_trap_phase_invalid_during_alloc) ;  /* 0x0000007000907944 */ /* 0x022fea0003c00000 */
.L_x_58:
[----:B------:R-:W-:Y:S05]  /*31a0*/  WARPSYNC.ALL ;  /* 0x0000000000007948 */ /* 0x000fea0003800000 */
[----:B------:R-:W2:Y:S01]  /*31b0*/  S2UR UR4, SR_CgaCtaId ;  /* 0x00000000000479c3 */ /* 0x000ea20000008800 */
[----:B------:R-:W-:Y:S01]  /*31c0*/  UMOV UR26, 0x400 ;  /* 0x00000400001a7882 */ /* 0x000fe20000000000 */
[----:B------:R-:W-:-:S06]  /*31d0*/  NOP ;  /* 0x0000000000007918 */ /* 0x000fcc0000000000 */
[----:B------:R-:W-:Y:S06]  /*31e0*/  BAR.ARV 0x6, 0xa0 ;  /* 0x0182800000007b1d */ /* 0x000fec0000002000 */
[----:B------:R-:W3:Y:S01]  /*31f0*/  LDCU UR5, c[0x0][0x38c] ;  /* 0x00007180ff0577ac */ /* 0x000ee20008000800 */
[----:B------:R-:W-:Y:S01]  /*3200*/  LOP3.LUT R2, R2, 0xffff, RZ, 0xc0, !PT ;  /* 0x0000ffff02027812 */ /* 0x000fe200078ec0ff */
[----:B------:R-:W-:Y:S01]  /*3210*/  IMAD.MOV.U32 R11, RZ, RZ, 0x1 ;  /* 0x00000001ff0b7424 */ /* 0x000fe200078e00ff */
[----:B------:R-:W-:Y:S01]  /*3220*/  CS2R R8, SRZ ;  /* 0x0000000000087805 */ /* 0x000fe2000001ff00 */
[----:B------:R-:W4:Y:S01]  /*3230*/  LDCU UR7, c[0x0][0x38c] ;  /* 0x00007180ff0777ac */ /* 0x000f220008000800 */
[----:B------:R-:W-:Y:S01]  /*3240*/  R2UR UR27, R2 ;  /* 0x00000000021b72ca */ /* 0x000fe200000e0000 */
[----:B------:R-:W-:Y:S01]  /*3250*/  IMAD.MOV.U32 R10, RZ, RZ, RZ ;  /* 0x000000ffff0a7224 */ /* 0x000fe200078e00ff */
[----:B------:R-:W-:Y:S01]  /*3260*/  UMOV UR30, URZ ;  /* 0x000000ff001e7c82 */ /* 0x000fe20008000000 */
[----:B------:R-:W-:Y:S01]  /*3270*/  UMOV UR24, URZ ;  /* 0x000000ff00187c82 */ /* 0x000fe20008000000 */
[----:B--2---:R-:W-:Y:S01]  /*3280*/  ULEA UR26, UR4, UR26, 0x18 ;  /* 0x0000001a041a7291 */ /* 0x004fe2000f8ec0ff */
[----:B------:R-:W-:Y:S01]  /*3290*/  UMOV UR38, 0x0 ;  /* 0x0000000000267882 */ /* 0x000fe20000000000 */
[----:B------:R-:W-:-:S02]  /*32a0*/  UMOV UR39, 0x4400010 ;  /* 0x0440001000277882 */ /* 0x000fc40000000000 */
[----:B------:R-:W-:Y:S02]  /*32b0*/  UIADD3 UR4, UPT, UPT, UR26, 0x6400, URZ ;  /* 0x000064001a047890 */ /* 0x000fe4000fffe0ff */
[----:B------:R-:W-:Y:S02]  /*32c0*/  UIADD3 UR6, UPT, UPT, UR26, 0x10400, URZ ;  /* 0x000104001a067890 */ /* 0x000fe4000fffe0ff */
[----:B---3--:R-:W-:Y:S01]  /*32d0*/  UIADD3 UR5, UPT, UPT, UR5, 0x7f, URZ ;  /* 0x0000007f05057890 */ /* 0x008fe2000fffe0ff */
[----:B-1----:R-:W1:Y:S01]  /*32e0*/  LDS R0, [UR26+0x150] ;  /* 0x0001501aff007984 */ /* 0x002e620008000800 */
[----:B------:R-:W-:Y:S01]  /*32f0*/  UMOV UR36, 0x0 ;  /* 0x0000000000247882 */ /* 0x000fe20000000000 */
[----:B------:R-:W-:Y:S01]  /*3300*/  UMOV UR37, 0x4400010 ;  /* 0x0440001000257882 */ /* 0x000fe20000000000 */
[----:B------:R-:W-:Y:S02]  /*3310*/  USHF.R.S32.HI UR40, URZ, 0x1f, UR5 ;  /* 0x0000001fff287899 */ /* 0x000fe40008011405 */
[----:B----4-:R-:W-:-:S02]  /*3320*/  UISETP.GE.AND UP4, UPT, UR7, 0x1, UPT ;  /* 0x000000010700788c */ /* 0x010fc4000bf86270 */
[----:B------:R-:W-:Y:S02]  /*3330*/  ULEA.HI UR40, UR40, UR5, URZ, 0x7 ;  /* 0x0000000528287291 */ /* 0x000fe4000f8f38ff */
[----:B------:R-:W-:Y:S02]  /*3340*/  USHF.R.U32.HI UR5, URZ, 0x4, UR4 ;  /* 0x00000004ff057899 */ /* 0x000fe40008011604 */
[----:B------:R-:W-:Y:S02]  /*3350*/  USHF.R.S32.HI UR40, URZ, 0x7, UR40 ;  /* 0x00000007ff287899 */ /* 0x000fe40008011428 */
[----:B------:R-:W-:Y:S02]  /*3360*/  USHF.R.U32.HI UR4, URZ, 0x4, UR6 ;  /* 0x00000004ff047899 */ /* 0x000fe40008011606 */
[----:B------:R-:W-:Y:S02]  /*3370*/  UISETP.LT.AND UP0, UPT, UR40, 0x1, UPT ;  /* 0x000000012800788c */ /* 0x000fe4000bf01270 */
[----:B------:R-:W-:-:S02]  /*3380*/  ULOP3.LUT UR5, UR5, 0x3fff, URZ, 0xc0, !UPT ;  /* 0x00003fff05057892 */ /* 0x000fc4000f8ec0ff */
[----:B------:R-:W-:Y:S02]  /*3390*/  ULOP3.LUT UR4, UR4, 0x3fff, URZ, 0xc0, !UPT ;  /* 0x00003fff04047892 */ /* 0x000fe4000f8ec0ff */
[----:B------:R-:W-:Y:S02]  /*33a0*/  USEL UR41, UR40, 0x1, !UP0 ;  /* 0x0000000128297887 */ /* 0x000fe4000c000000 */
[----:B------:R-:W-:Y:S02]  /*33b0*/  ULOP3.LUT UR28, UR5, 0x10000, URZ, 0xfc, !UPT ;  /* 0x00010000051c7892 */ /* 0x000fe4000f8efcff */
[----:B------:R-:W-:Y:S02]  /*33c0*/  ULOP3.LUT UR29, UR4, 0x10000, URZ, 0xfc, !UPT ;  /* 0x00010000041d7892 */ /* 0x000fe4000f8efcff */
[----:B------:R-:W-:Y:S01]  /*33d0*/  UIADD3 UR41, UPT, UPT, -UR41, URZ, URZ ;  /* 0x000000ff29297290 */ /* 0x000fe2000fffe1ff */
[----:B------:R-:W-:Y:S01]  /*33e0*/  UMOV UR34, 0x0 ;  /* 0x0000000000227882 */ /* 0x000fe20000000000 */
[----:B------:R-:W-:Y:S01]  /*33f0*/  UMOV UR35, 0x4400010 ;  /* 0x0440001000237882 */ /* 0x000fe20000000000 */
[----:B------:R-:W-:Y:S01]  /*3400*/  UMOV UR32, 0x0 ;  /* 0x0000000000207882 */ /* 0x000fe20000000000 */
[----:B------:R-:W-:Y:S01]  /*3410*/  UMOV UR33, 0x4400010 ;  /* 0x0440001000217882 */ /* 0x000fe20000000000 */
[----:B-1----:R-:W-:-:S15]  /*3420*/  R2UR UR42, R0 ;  /* 0x00000000002a72ca */ /* 0x002fde00000e0000 */
.L_x_67:
[----:B------:R-:W-:Y:S02]  /*3430*/  LEA R0, R10, UR26, 0x3 ;  /* 0x0000001a0a007c11 */ /* 0x000fe4000f8e18ff */
[----:B------:R-:W-:Y:S02]  /*3440*/  SHF.L.U32 R5, R9, 0x1f, RZ ;  /* 0x0000001f09057819 */ /* 0x000fe400000006ff */
[----:B------:R-:W-:Y:S01]  /*3450*/  PLOP3.LUT P0, PT, PT, PT, UP4, 0x80, 0x8 ;  /* 0x000000000008781c */ /* 0x000fe20003f0f048 */
[----:B------:R-:W-:Y:S01]  /*3460*/  VIADD R3, R0, 0xb0 ;  /* 0x000000b000037836 */ /* 0x000fe20000000000 */
[----:B-1----:R-:W1:Y:S02]  /*3470*/  SYNCS.PHASECHK.TRANS64.TRYWAIT P1, [R0+URZ+0xa0], R5 ;  /* 0x0000a005000075a7 */ /* 0x002e6400080211ff */
[----:B-1-3--:R-:W-:Y:S09]  /*3480*/  @!P1 BRA `(.L_x_61) ;  /* 0x0000006400d89947 */ /* 0x00aff20003800000 */
.L_x_150:
[----:B------:R-:W-:Y:S01]  /*3490*/  LEA R4, R10, UR26, 0x4 ;  /* 0x0000001a0a047c11 */ /* 0x000fe2000f8e20ff */
[----:B------:R-:W-:Y:S01]  /*34a0*/  @UP4 ULEA UR4, UR24, UR26, 0x3 ;  /* 0x0000001a18044291 */ /* 0x000fe2000f8e18ff */
[----:B------:R-:W-:Y:S01]  /*34b0*/  PLOP3.LUT P2, PT, PT, PT, PT, 0x80, 0x8 ;  /* 0x000000000008781c */ /* 0x000fe20003f4f070 */
[----:B------:R-:W-:Y:S01]  /*34c0*/  ULEA UR31, UR30, UR26, 0x3 ;  /* 0x0000001a1e1f7291 */ /* 0x000fe2000f8e18ff */
[----:B------:R-:W-:Y:S02]  /*34d0*/  PRMT R3, RZ, 0x654, R3 ;  /* 0x00000654ff037816 */ /* 0x000fe40000000003 */
[----:B-1----:R-:W1:Y:S01]  /*34e0*/  LDS.128 R4, [R4+0x130] ;  /* 0x0001300004047984 */ /* 0x002e620000000c00 */
[----:B------:R-:W-:Y:S02]  /*34f0*/  @P0 SHF.L.U32 R2, R8, 0x1f, RZ ;  /* 0x0000001f08020819 */ /* 0x000fe400000006ff */
[----:B------:R-:W-:Y:S01]  /*3500*/  SHF.L.U32 R0, R11, 0x1f, RZ ;  /* 0x0000001f0b007819 */ /* 0x000fe200000006ff */
[----:B------:R-:W-:Y:S01]  /*3510*/  @!PT LDS RZ, [RZ] ;  /* 0x00000000fffff984 */ /* 0x000fe20000000800 */
[----:B------:R-:W-:Y:S01]  /*3520*/  @!PT LDS RZ, [RZ] ;  /* 0x00000000fffff984 */ /* 0x000fe20000000800 */
[----:B------:R-:W-:Y:S01]  /*3530*/  @!PT LDS RZ, [RZ] ;  /* 0x00000000fffff984 */ /* 0x000fe20000000800 */
[----:B------:R-:W-:Y:S01]  /*3540*/  @!PT LDS RZ, [RZ] ;  /* 0x00000000fffff984 */ /* 0x000fe20000000800 */
[----:B------:R2:W-:Y:S06]  /*3550*/  MEMBAR.ALL.CTA ;  /* 0x0000000000007992 */ /* 0x0005ec0000008000 */
[----:B--2---:R-:W2:Y:S02]  /*3560*/  FENCE.VIEW.ASYNC.S ;  /* 0x00000000000073c6 */ /* 0x004ea40000000000 */
[----:B--2---:R2:W-:Y:S01]  /*3570*/  SYNCS.ARRIVE.TRANS64.RED.A1T0 RZ, [R3+URZ], RZ ;  /* 0x000000ff03ff79a7 */ /* 0x0045e200081004ff */
[----:B------:R2:W3:Y:S01]  /*3580*/  @P0 SYNCS.PHASECHK.TRANS64.TRYWAIT P2, [UR4], R2 ;  /* 0x00000002ff0005a7 */ /* 0x0004e20008041104 */
[----:B------:R-:W-:Y:S01]  /*3590*/  ULEA.HI UR4, UR30, UR30, URZ, 0x1 ;  /* 0x0000001e1e047291 */ /* 0x000fe2000f8f08ff */
[----:B-1----:R-:W-:-:S03]  /*35a0*/  LOP3.LUT P1, RZ, R6, 0x1, RZ, 0xc0, !PT ;  /* 0x0000000106ff7812 */ /* 0x002fc6000782c0ff */
[----:B------:R-:W-:Y:S02]  /*35b0*/  USHF.L.U32 UR11, UR4, 0x7, URZ ;  /* 0x00000007040b7899 */ /* 0x000fe400080006ff */
[----:B------:R-:W-:Y:S02]  /*35c0*/  ULOP3.LUT UR4, UR4, 0xffe, URZ, 0xc0, !UPT ;  /* 0x00000ffe04047892 */ /* 0x000fe4000f8ec0ff */
[----:B------:R-:W-:Y:S02]  /*35d0*/  ULOP3.LUT UR11, UR11, 0xffffff00, URZ, 0xc0, !UPT ;  /* 0xffffff000b0b7892 */ /* 0x000fe4000f8ec0ff */
[----:B------:R-:W-:Y:S02]  /*35e0*/  UIADD3 UR4, UPT, UPT, -UR4, UR30, URZ ;  /* 0x0000001e04047290 */ /* 0x000fe4000fffe1ff */
[----:B------:R-:W-:Y:S01]  /*35f0*/  UIADD3 UR11, UPT, UPT, UR42, UR11, URZ ;  /* 0x0000000b2a0b7290 */ /* 0x000fe2000fffe0ff */
[----:B------:R-:W1:Y:S03]  /*3600*/  SYNCS.PHASECHK.TRANS64.TRYWAIT P0, [UR31+0xe0], R0 ;  /* 0x0000e000ff0075a7 */ /* 0x000e66000800111f */
[----:B------:R-:W-:Y:S01]  /*3610*/  ULEA UR11, UR4, UR11, 0x14 ;  /* 0x0000000b040b7291 */ /* 0x000fe2000f8ea0ff */
[----:B-123--:R-:W-:Y:S11]  /*3620*/  @!P0 BRA `(.L_x_62) ;  /* 0x0000006400848947 */ /* 0x00eff60003800000 */
.L_x_152:
[----:B------:R-:W-:Y:S01]  /*3630*/  IADD3 R10, PT, PT, R10, 0x1, RZ ;  /* 0x000000010a0a7810 */ /* 0x000fe20007ffe0ff */
[----:B------:R-:W-:Y:S06]  /*3640*/  BRA.U !UP4, `(.L_x_63) ;  /* 0x000000010cc07547 */ /* 0x000fec000b800000 */
[----:B------:R-:W-:Y:S01]  /*3650*/  UPLOP3.LUT UP2, UPT, UPT, UPT, UPT, 0x40, 0x4 ;  /* 0x000000000004789c */ /* 0x000fe20003f4e870 */
[----:B------:R-:W-:Y:S01]  /*3660*/  UMOV UR23, UR41 ;  /* 0x0000002900177c82 */ /* 0x000fe20008000000 */
[----:B------:R-:W-:Y:S01]  /*3670*/  UMOV UR22, UR40 ;  /* 0x0000002800167c82 */ /* 0x000fe20008000000 */
[----:B------:R-:W-:-:S08]  /*3680*/  UMOV UR10, UR24 ;  /* 0x00000018000a7c82 */ /* 0x000fd00008000000 */
.L_x_66:
[----:B------:R-:W-:Y:S02]  /*3690*/  UIADD3 UR23, UPT, UPT, UR23, 0x1, URZ ;  /* 0x0000000117177890 */ /* 0x000fe4000fffe0ff */
[----:B--2---:R-:W-:Y:S02]  /*36a0*/  ULEA UR5, UR10, UR26, 0x3 ;  /* 0x0000001a0a057291 */ /* 0x004fe4000f8e18ff */
[----:B------:R-:W-:Y:S01]  /*36b0*/  UISETP.NE.AND UP3, UPT, UR23, URZ, UPT ;  /* 0x000000ff1700728c */ /* 0x000fe2000bf65270 */
[----:B---3--:R-:W-:Y:S10]  /*36c0*/  @P2 BRA `(.L_x_64) ;  /* 0x00000000000c2947 */ /* 0x008ff40003800000 */
[----:B-1----:R-:W-:Y:S04]  /*36d0*/  SHF.L.U32 R3, R8, 0x1f, RZ ;  /* 0x0000001f08037819 */ /* 0x002fe800000006ff */
[----:B------:R-:W1:Y:S02]  /*36e0*/  SYNCS.PHASECHK.TRANS64.TRYWAIT P0, [UR5], R3 ;  /* 0x00000003ff0075a7 */ /* 0x000e640008001105 */
[----:B-1----:R-:W-:Y:S05]  /*36f0*/  @!P0 BRA `(.L_x_65) ;  /* 0x0000006400688947 */ /* 0x002fea0003800000 */
.L_x_64:
[----:B------:R-:W-:Y:S01]  /*3700*/  UISETP.NE.AND UP0, UPT, UR22, 0x1, UPT ;  /* 0x000000011600788c */ /* 0x000fe2000bf05270 */
[----:B------:R-:W-:Y:S01]  /*3710*/  PLOP3.LUT P2, PT, PT, PT, PT, 0x80, 0x8 ;  /* 0x000000000008781c */ /* 0x000fe20003f4f070 */
[----:B------:R-:W-:Y:S02]  /*3720*/  UIADD3 UR4, UPT, UPT, UR10, 0x1, URZ ;  /* 0x000000010a047890 */ /* 0x000fe4000fffe0ff */
[----:B------:R-:W-:Y:S02]  /*3730*/  UIADD3 UR25, UPT, UPT, UR5, 0x28, URZ ;  /* 0x0000002805197890 */ /* 0x000fe4000fffe0ff */
[----:B------:R-:W-:Y:S01]  /*3740*/  UISETP.NE.AND UP1, UPT, UR4, 0x5, UPT ;  /* 0x000000050400788c */ /* 0x000fe2000bf25270 */
[----:B------:R-:W-:Y:S01]  /*3750*/  PLOP3.LUT P0, PT, PT, PT, UP0, 0x80, 0x8 ;  /* 0x000000000008781c */ /* 0x000fe20003f0f008 */
[----:B------:R-:W-:Y:S02]  /*3760*/  UIADD3 UR22, UPT, UPT, UR22, -0x1, URZ ;  /* 0xffffffff16167890 */ /* 0x000fe4000fffe0ff */
[----:B------:R-:W-:Y:S02]  /*3770*/  USEL UR6, URZ, 0x1, UP1 ;  /* 0x00000001ff067887 */ /* 0x000fe40008800000 */
[----:B------:R-:W-:Y:S01]  /*3780*/  USEL UR24, UR4, URZ, UP1 ;  /* 0x000000ff04187287 */ /* 0x000fe20008800000 */
[----:B------:R-:W-:Y:S01]  /*3790*/  UMOV UR7, 0x40004040 ;  /* 0x4000404000077882 */ /* 0x000fe20000000000 */
[----:B------:R-:W-:Y:S02]  /*37a0*/  UMOV UR5, 0x40004040 ;  /* 0x4000404000057882 */ /* 0x000fe40000000000 */
[----:B------:R-:W-:Y:S01]  /*37b0*/  @UP0 ULEA UR4, UR24, UR26, 0x3 ;  /* 0x0000001a18040291 */ /* 0x000fe2000f8e18ff */
[----:B------:R-:W-:Y:S01]  /*37c0*/  LOP3.LUT R8, R8, UR6, RZ, 0x3c, !PT ;  /* 0x0000000608087c12 */ /* 0x000fe2000f8e3cff */
[----:B------:R-:W-:Y:S01]  /*37d0*/  ULEA UR6, UR10, UR29, 0xb ;  /* 0x0000001d0a067291 */ /* 0x000fe2000f8e58ff */
[----:B------:R-:W-:Y:S02]  /*37e0*/  UMOV UR21, 0x40004040 ;  /* 0x4000404000157882 */ /* 0x000fe40000000000 */
[----:B-1----:R-:W-:Y:S01]  /*37f0*/  @P0 SHF.L.U32 R0, R8, 0x1f, RZ ;  /* 0x0000001f08000819 */ /* 0x002fe200000006ff */
[----:B------:R-:W-:Y:S02]  /*3800*/  UIADD3 UR20, UPT, UPT, UR6, 0x2, URZ ;  /* 0x0000000206147890 */ /* 0x000fe4000fffe0ff */
[----:B------:R-:W-:Y:S01]  /*3810*/  UIADD3 UR16, UPT, UPT, UR6, 0x4, URZ ;  /* 0x0000000406107890 */ /* 0x000fe2000fffe0ff */
[----:B------:R2:W3:Y:S01]  /*3820*/  @P0 SYNCS.PHASECHK.TRANS64.TRYWAIT P2, [UR4], R0 ;  /* 0x00000000ff0005a7 */ /* 0x0004e20008041104 */
[----:B------:R-:W-:Y:S02]  /*3830*/  ULEA UR4, UR10, UR28, 0x9 ;  /* 0x0000001c0a047291 */ /* 0x000fe4000f8e48ff */
[----:B------:R-:W-:Y:S02]  /*3840*/  UIADD3 UR12, UPT, UPT, UR6, 0x6, URZ ;  /* 0x00000006060c7890 */ /* 0x000fe4000fffe0ff */
[----:B------:R-:W-:Y:S02]  /*3850*/  UIADD3 UR18, UPT, UPT, UR4, 0x2, URZ ;  /* 0x0000000204127890 */ /* 0x000fe4000fffe0ff */
[----:B------:R-:W-:Y:S02]  /*3860*/  UIADD3 UR14, UPT, UPT, UR4, 0x4, URZ ;  /* 0x00000004040e7890 */ /* 0x000fe4000fffe0ff */
[----:B------:R-:W-:Y:S01]  /*3870*/  UIADD3 UR8, UPT, UPT, UR4, 0x6, URZ ;  /* 0x0000000604087890 */ /* 0x000fe2000fffe0ff */
[----:B------:R2:W-:Y:S01]  /*3880*/  UTCQMMA gdesc[UR4], gdesc[UR6], tmem[UR11], tmem[UR38], idesc[UR39], UP2 ;  /* 0x00ff2606040075ea */ /* 0x0005e2000900030b */
[----:B------:R-:W-:Y:S01]  /*3890*/  UPLOP3.LUT UP2, UPT, UPT, UPT, UPT, 0x80, 0x8 ;  /* 0x000000000008789c */ /* 0x000fe20003f4f070 */
[----:B------:R-:W-:Y:S01]  /*38a0*/  UMOV UR19, 0x40004040 ;  /* 0x4000404000137882 */ /* 0x000fe20000000000 */
[----:B------:R-:W-:Y:S01]  /*38b0*/  UMOV UR17, 0x40004040 ;  /* 0x4000404000117882 */ /* 0x000fe20000000000 */
[----:B------:R2:W-:Y:S01]  /*38c0*/  UTCQMMA gdesc[UR18], gdesc[UR20], tmem[UR11], tmem[UR36], idesc[UR37], UPT ;  /* 0x00ff2414120075ea */ /* 0x0005e2000b80030b */
[----:B------:R-:W-:Y:S01]  /*38d0*/  UMOV UR15, 0x40004040 ;  /* 0x40004040000f7882 */ /* 0x000fe20000000000 */
[----:B------:R-:W-:Y:S01]  /*38e0*/  UMOV UR13, 0x40004040 ;  /* 0x40004040000d7882 */ /* 0x000fe20000000000 */
[----:B------:R-:W-:Y:S01]  /*38f0*/  UMOV UR9, 0x40004040 ;  /* 0x4000404000097882 */ /* 0x000fe20000000000 */
[----:B------:R2:W-:Y:S01]  /*3900*/  UTCQMMA gdesc[UR14], gdesc[UR16], tmem[UR11], tmem[UR34], idesc[UR35], UPT ;  /* 0x00ff22100e0075ea */ /* 0x0005e2000b80030b */
[----:B------:R2:W-:Y:S01]  /*3910*/  UTCQMMA gdesc[UR8], gdesc[UR12], tmem[UR11], tmem[UR32], idesc[UR33], UPT ;  /* 0x00ff200c080075ea */ /* 0x0005e2000b80030b */
[----:B------:R2:W-:Y:S01]  /*3920*/  UTCBAR.MULTICAST [UR25], URZ, UR27 ;  /* 0x000000ff190073e9 */ /* 0x0005e2000800081b */
[----:B------:R-:W-:Y:S01]  /*3930*/  UMOV UR10, UR24 ;  /* 0x00000018000a7c82 */ /* 0x000fe20008000000 */
[----:B------:R-:W-:Y:S05]  /*3940*/  BRA.U UP3, `(.L_x_66) ;  /* 0xfffffffd03507547 */ /* 0x000fea000b83ffff */
.L_x_63:
[----:B--2---:R-:W-:Y:S01]  /*3950*/  UIADD3 UR4, UPT, UPT, UR30, 0x1, URZ ;  /* 0x000000011e047890 */ /* 0x004fe2000fffe0ff */
[C---:B------:R-:W-:Y:S01]  /*3960*/  ISETP.NE.AND P0, PT, R10.reuse, 0x2, PT ;  /* 0x000000020a00780c */ /* 0x040fe20003f05270 */
[----:B------:R-:W-:Y:S02]  /*3970*/  UIADD3 UR5, UPT, UPT, UR31, 0xc0, URZ ;  /* 0x000000c01f057890 */ /* 0x000fe4000fffe0ff */
[----:B------:R-:W-:Y:S01]  /*3980*/  UISETP.NE.AND UP0, UPT, UR4, 0x4, UPT ;  /* 0x000000040400788c */ /* 0x000fe2000bf05270 */
[----:B-1----:R-:W-:Y:S02]  /*3990*/  SEL R0, RZ, 0x1, P0 ;  /* 0x00000001ff007807 */ /* 0x002fe40000000000 */
[----:B------:R-:W-:Y:S01]  /*39a0*/  SEL R10, R10, RZ, P0 ;  /* 0x000000ff0a0a7207 */ /* 0x000fe20000000000 */
[----:B------:R-:W-:Y:S01]  /*39b0*/  USEL UR6, URZ, 0x1, UP0 ;  /* 0x00000001ff067887 */ /* 0x000fe20008000000 */
[----:B------:R-:W-:Y:S01]  /*39c0*/  LOP3.LUT R9, R9, R0, RZ, 0x3c, !PT ;  /* 0x0000000009097212 */ /* 0x000fe200078e3cff */
[----:B------:R-:W-:Y:S01]  /*39d0*/  USEL UR30, UR4, URZ, UP0 ;  /* 0x000000ff041e7287 */ /* 0x000fe20008000000 */
[----:B------:R1:W-:Y:S03]  /*39e0*/  UTCBAR [UR5], URZ ;  /* 0x000000ff050073e9 */ /* 0x0003e600080000ff */
[----:B------:R-:W-:Y:S01]  /*39f0*/  LOP3.LUT R11, R11, UR6, RZ, 0x3c, !PT ;  /* 0x000000060b0b7c12 */ /* 0x000fe2000f8e3cff */
[----:B------:R-:W-:Y:S07]  /*3a00*/  @P1 BRA `(.L_x_67) ;  /* 0xfffffff800881947 */ /* 0x000fee000383ffff */
[----:B------:R-:W2:Y:S01]  /*3a10*/  S2UR UR8, SR_CgaCtaId ;  /* 0x00000000000879c3 */ /* 0x000ea20000008800 */
[----:B------:R-:W-:Y:S01]  /*3a20*/  ELECT P0, URZ, PT ;  /* 0x0000000000ff782f */ /* 0x000fe20003800000 */
[----:B------:R-:W-:Y:S01]  /*3a30*/  IMAD.MOV.U32 R0, RZ, RZ, 0x1 ;  /* 0x00000001ff007424 */ /* 0x000fe200078e00ff */
[----:B------:R-:W-:Y:S01]  /*3a40*/  UIADD3 UR26, UPT, UPT, UR26, 0xe0, URZ ;  /* 0x000000e01a1a7890 */ /* 0x000fe2000fffe0ff */
[----:B------:R-:W-:Y:S01]  /*3a50*/  SHF.L.U32 R3, R11, 0x1f, RZ ;  /* 0x0000001f0b037819 */ /* 0x000fe200000006ff */
[----:B------:R-:W-:-:S03]  /*3a60*/  UMOV UR4, 0x40 ;  /* 0x0000004000047882 */ /* 0x000fc60000000000 */
[----:B------:R-:W-:Y:S01]  /*3a70*/  UVIRTCOUNT.DEALLOC.SMPOOL 0x80 ;  /* 0x000000800000784c */ /* 0x000fe20000000000 */
[----:B--2---:R-:W-:Y:S02]  /*3a80*/  ULEA UR8, UR8, UR4, 0x18 ;  /* 0x0000000408087291 */ /* 0x004fe4000f8ec0ff */
[----:B------:R-:W-:-:S07]  /*3a90*/  ULEA UR4, UR30, UR26, 0x3 ;  /* 0x0000001a1e047291 */ /* 0x000fce000f8e18ff */
[----:B------:R2:W-:Y:S02]  /*3aa0*/  @P0 STS.U8 [UR8+0x1c], R0 ;  /* 0x00001c00ff000988 */ /* 0x0005e40008000008 */
[----:B------:R-:W4:Y:S02]  /*3ab0*/  SYNCS.PHASECHK.TRANS64.TRYWAIT P0, [UR4], R3 ;  /* 0x00000003ff0075a7 */ /* 0x000f240008001104 */
[----:B--2-4-:R-:W-:Y:S05]  /*3ac0*/  @!P0 BRA `(.L_x_68) ;  /* 0x00000060008c8947 */ /* 0x014fea0003800000 */
.L_x_155:
[----:B------:R-:W-:-:S04]  /*3ad0*/  UIADD3 UR4, UPT, UPT, UR30, 0x1, URZ ;  /* 0x000000011e047890 */ /* 0x000fc8000fffe0ff */
[----:B------:R-:W-:-:S04]  /*3ae0*/  UISETP.NE.AND UP0, UPT, UR4, 0x4, UPT ;  /* 0x000000040400788c */ /* 0x000fc8000bf05270 */
[----:B------:R-:W-:Y:S02]  /*3af0*/  USEL UR6, URZ, 0x1, UP0 ;  /* 0x00000001ff067887 */ /* 0x000fe40008000000 */
[----:B------:R-:W-:-:S04]  /*3b00*/  USEL UR4, UR4, URZ, UP0 ;  /* 0x000000ff04047287 */ /* 0x000fc80008000000 */
[----:B-1----:R-:W-:Y:S01]  /*3b10*/  ULEA UR5, UR4, UR26, 0x3 ;  /* 0x0000001a04057291 */ /* 0x002fe2000f8e18ff */
[----:B------:R-:W-:-:S04]  /*3b20*/  LOP3.LUT R2, R11, UR6, RZ, 0x3c, !PT ;  /* 0x000000060b027c12 */ /* 0x000fc8000f8e3cff */
[----:B--2---:R-:W-:-:S04]  /*3b30*/  SHF.L.U32 R3, R2, 0x1f, RZ ;  /* 0x0000001f02037819 */ /* 0x004fc800000006ff */
[----:B------:R-:W1:Y:S02]  /*3b40*/  SYNCS.PHASECHK.TRANS64.TRYWAIT P0, [UR5], R3 ;  /* 0x00000003ff0075a7 */ /* 0x000e640008001105 */
[----:B-1----:R-:W-:Y:S05]  /*3b50*/  @!P0 BRA `(.L_x_69) ;  /* 0x0000006000808947 */ /* 0x002fea0003800000 */
.L_x_157:
        /* <DEDUP_REMOVED lines=9> */
.L_x_159:
[----:B------:R-:W-:-:S04]  /*3bf0*/  UIADD3 UR4, UPT, UPT, UR4, 0x1, URZ ;  /* 0x0000000104047890 */ /* 0x000fc8000fffe0ff */
[----:B------:R-:W-:-:S04]  /*3c00*/  UISETP.NE.AND UP0, UPT, UR4, 0x4, UPT ;  /* 0x000000040400788c */ /* 0x000fc8000bf05270 */
[----:B------:R-:W-:Y:S02]  /*3c10*/  USEL UR5, URZ, 0x1, UP0 ;  /* 0x00000001ff057887 */ /* 0x000fe40008000000 */
[----:B------:R-:W-:-:S04]  /*3c20*/  USEL UR4, UR4, URZ, UP0 ;  /* 0x000000ff04047287 */ /* 0x000fc80008000000 */
[----:B------:R-:W-:Y:S01]  /*3c30*/  ULEA UR4, UR4, UR26, 0x3 ;  /* 0x0000001a04047291 */ /* 0x000fe2000f8e18ff */
[----:B-1----:R-:W-:-:S04]  /*3c40*/  LOP3.LUT R3, R2, UR5, RZ, 0x3c, !PT ;  /* 0x0000000502037c12 */ /* 0x002fc8000f8e3cff */
[----:B------:R-:W-:-:S04]  /*3c50*/  SHF.L.U32 R3, R3, 0x1f, RZ ;  /* 0x0000001f03037819 */ /* 0x000fc800000006ff */
[----:B------:R-:W1:Y:S02]  /*3c60*/  SYNCS.PHASECHK.TRANS64.TRYWAIT P0, [UR4], R3 ;  /* 0x00000003ff0075a7 */ /* 0x000e640008001104 */
[----:B-1----:R-:W-:Y:S05]  /*3c70*/  @!P0 BRA `(.L_x_71) ;  /* 0x0000006000688947 */ /* 0x002fea0003800000 */
.L_x_161:
[----:B------:R-:W-:Y:S01]  /*3c80*/  NOP ;  /* 0x0000000000007918 */ /* 0x000fe20000000000 */
[----:B-1----:R-:W1:Y:S01]  /*3c90*/  LDS R0, [UR8+0x14] ;  /* 0x00001408ff007984 */ /* 0x002e620008000800 */
[----:B------:R-:W-:Y:S01]  /*3ca0*/  ULOP3.LUT UR4, UR42, 0xffff, URZ, 0xc0, !UPT ;  /* 0x0000ffff2a047892 */ /* 0x000fe2000f8ec0ff */
[----:B------:R-:W-:Y:S01]  /*3cb0*/  UMOV UR5, 0xffff ;  /* 0x0000ffff00057882 */ /* 0x000fe20000000000 */
[----:B------:R-:W-:Y:S02]  /*3cc0*/  UMOV UR6, 0x1 ;  /* 0x0000000100067882 */ /* 0x000fe40000000000 */
[----:B------:R-:W-:-:S04]  /*3cd0*/  USHF.R.U32.HI UR4, URZ, 0x5, UR4 ;  /* 0x00000005ff047899 */ /* 0x000fc80008011604 */
[----:B------:R-:W-:Y:S02]  /*3ce0*/  USHF.L.U32 UR5, UR5, UR4, URZ ;  /* 0x0000000405057299 */ /* 0x000fe400080006ff */
[----:B------:R-:W-:-:S04]  /*3cf0*/  USHF.L.U32 UR4, UR6, UR4, URZ ;  /* 0x0000000406047299 */ /* 0x000fc800080006ff */
[----:B-1----:R-:W-:-:S04]  /*3d00*/  LOP3.LUT R0, R0, UR5, RZ, 0xc0, !PT ;  /* 0x0000000500007c12 */ /* 0x002fc8000f8ec0ff */
[----:B------:R-:W-:-:S13]  /*3d10*/  ISETP.NE.AND P0, PT, R0, UR5, PT ;  /* 0x0000000500007c0c */ /* 0x000fda000bf05270 */
[----:B------:R-:W-:Y:S05]  /*3d20*/  @P0 BRA `(.L_x_72) ;  /* 0x0000000000580947 */ /* 0x000fea0003800000 */
[----:B------:R-:W1:Y:S02]  /*3d30*/  LDS R0, [UR8+0x18] ;  /* 0x00001808ff007984 */ /* 0x000e640008000800 */
[----:B-1----:R-:W-:-:S04]  /*3d40*/  LOP3.LUT R0, R0, UR4, RZ, 0xc0, !PT ;  /* 0x0000000400007c12 */ /* 0x002fc8000f8ec0ff */
[----:B------:R-:W-:-:S13]  /*3d50*/  ISETP.NE.AND P0, PT, R0, UR4, PT ;  /* 0x0000000400007c0c */ /* 0x000fda000bf05270 */
[----:B------:R-:W-:Y:S05]  /*3d60*/  @P0 BRA `(.L_x_73) ;  /* 0x00000000003c0947 */ /* 0x000fea0003800000 */
[----:B------:R-:W1:Y:S01]  /*3d70*/  S2R R2, SR_LANEID ;  /* 0x0000000000027919 */ /* 0x000e620000000000 */
[----:B------:R-:W-:Y:S01]  /*3d80*/  ULOP3.LUT UR5, URZ, UR5, URZ, 0x33, !UPT ;  /* 0x00000005ff057292 */ /* 0x000fe2000f8e33ff */
[----:B------:R-:W-:Y:S01]  /*3d90*/  LOP3.LUT R4, RZ, UR4, RZ, 0x33, !PT ;  /* 0x00000004ff047c12 */ /* 0x000fe2000f8e33ff */
[----:B------:R-:W-:Y:S02]  /*3da0*/  VOTEU.ANY UR4, UPT, PT ;  /* 0x0000000000047886 */ /* 0x000fe400038e0100 */
[----:B------:R-:W-:Y:S01]  /*3db0*/  UFLO.U32 UR4, UR4 ;  /* 0x00000004000472bd */ /* 0x000fe200080e0000 */
[----:B------:R-:W2:Y:S01]  /*3dc0*/  REDUX UR6, R4 ;  /* 0x00000000040673c4 */ /* 0x000ea20000000000 */
[----:B------:R-:W-:-:S06]  /*3dd0*/  IMAD.U32 R0, RZ, RZ, UR5 ;  /* 0x00000005ff007e24 */ /* 0x000fcc000f8e00ff */
[----:B------:R4:W-:Y:S01]  /*3de0*/  UTCATOMSWS.AND URZ, UR5 ;  /* 0x0000000500ff79e3 */ /* 0x0009e20008000000 */
[----:B------:R-:W3:Y:S01]  /*3df0*/  REDUX UR7, R0 ;  /* 0x00000000000773c4 */ /* 0x000ee20000000000 */
[----:B-1----:R-:W-:Y:S01]  /*3e00*/  ISETP.EQ.U32.AND P0, PT, R2, UR4, PT ;  /* 0x0000000402007c0c */ /* 0x002fe2000bf02070 */
[----:B--2---:R-:W-:Y:S01]  /*3e10*/  IMAD.U32 R2, RZ, RZ, UR6 ;  /* 0x00000006ff027e24 */ /* 0x004fe2000f8e00ff */
[----:B---3--:R-:W-:-:S11]  /*3e20*/  MOV R3, UR7 ;  /* 0x0000000700037c02 */ /* 0x008fd60008000f00 */
[----:B------:R4:W-:Y:S04]  /*3e30*/  @P0 ATOMS.AND RZ, [UR8+0x14], R3 ;  /* 0x00001403ffff098c */ /* 0x0009e8000a800008 */
[----:B------:R4:W-:Y:S01]  /*3e40*/  @P0 ATOMS.AND RZ, [UR8+0x18], R2 ;  /* 0x00001802ffff098c */ /* 0x0009e2000a800008 */
[----:B------:R-:W-:Y:S05]  /*3e50*/  BRA `(.L_x_74) ;  /* 0x0000000000147947 */ /* 0x000fea0003800000 */
.L_x_73:
[----:B------:R-:W-:Y:S02]  /*3e60*/  MOV R2, 0x3e80 ;  /* 0x00003e8000027802 */ /* 0x000fe40000000f00 */
[----:B---3-5:R-:W-:Y:S05]  /*3e70*/  CALL.REL.NOINC `($__internal_0_$__cuda_sm10x_tcgen05_guardrail_trap_col_being_dealloced_not_returned_by_alloc) ;  /* 0x00000064004c7944 */ /* 0x028fea0003c00000 */
[----:B------:R-:W-:Y:S05]  /*3e80*/  BRA `(.L_x_74) ;  /* 0x0000000000087947 */ /* 0x000fea0003800000 */
.L_x_72:
[----:B------:R-:W-:Y:S02]  /*3e90*/  MOV R2, 0x3eb0 ;  /* 0x00003eb000027802 */ /* 0x000fe40000000f00 */
[----:B---3-5:R-:W-:Y:S05]  /*3ea0*/  CALL.REL.NOINC `($__internal_2_$__cuda_sm10x_tcgen05_guardrail_trap_unallocated_columns_being_dealloced) ;  /* 0x0000006400587944 */ /* 0x028fea0003c00000 */
.L_x_74:
[----:B------:R-:W-:Y:S01]  /*3eb0*/  NOP ;  /* 0x0000000000007918 */ /* 0x000fe20000000000 */
[----:B----4-:R-:W-:Y:S05]  /*3ec0*/  EXIT ;  /* 0x000000000000794d */ /* 0x010fea0003800000 */
.L_x_56:
[----:B------:R-:W-:-:S09]  /*3ed0*/  UISETP.NE.OR UP0, UPT, UR17, 0x3, !UP3 ;  /* 0x000000031100788c */ /* 0x000fd2000df05670 */
[----:B------:R-:W-:Y:S05]  /*3ee0*/  BRA.U UP0, `(.L_x_75) ;  /* 0x0000001100587547 */ /* 0x000fea000b800000 */
[----:B------:R-:W1:Y:S01]  /*3ef0*/  S2UR UR10, SR_CgaCtaId ;  /* 0x00000000000a79c3 */ /* 0x000e620000008800 */
[----:B------:R-:W2:Y:S01]  /*3f00*/  LDCU UR31, c[0x0][0x370] ;  /* 0x00006e00ff1f77ac */ /* 0x000ea20008000800 */
[----:B------:R-:W-:Y:S02]  /*3f10*/  HFMA2 R13, -RZ, RZ, 0, 0 ;  /* 0x00000000ff0d7431 */ /* 0x000fe400000001ff */
[----:B------:R-:W-:Y:S01]  /*3f20*/  IMAD.MOV.U32 R15, RZ, RZ, 0x1 ;  /* 0x00000001ff0f7424 */ /* 0x000fe200078e00ff */
[----:B------:R-:W-:Y:S01]  /*3f30*/  MOV R7, 0x1000 ;  /* 0x0000100000077802 */ /* 0x000fe20000000f00 */
[----:B------:R-:W2:Y:S01]  /*3f40*/  LDCU.128 UR44, c[0x0][0xb10] ;  /* 0x00016200ff2c77ac */ /* 0x000ea20008000c00 */
[----:B------:R-:W-:Y:S01]  /*3f50*/  IMAD.MOV.U32 R14, RZ, RZ, RZ ;  /* 0x000000ffff0e7224 */ /* 0x000fe200078e00ff */
[----:B------:R-:W3:Y:S01]  /*3f60*/  LDC.64 R16, c[0x0][0x348] ;  /* 0x0000d200ff107b82 */ /* 0x000ee20000000a00 */
[----:B------:R-:W4:Y:S01]  /*3f70*/  LDCU UR30, c[0x0][0x374] ;  /* 0x00006e80ff1e77ac */ /* 0x000f220008000800 */
[----:B------:R-:W1:Y:S06]  /*3f80*/  LDCU UR15, c[0x0][0xb0c] ;  /* 0x00016180ff0f77ac */ /* 0x000e6c0008000800 */
[----:B------:R-:W3:Y:S01]  /*3f90*/  LDC.64 R2, c[0x0][0x888] ;  /* 0x00022200ff027b82 */ /* 0x000ee20000000a00 */
[----:B------:R-:W3:Y:S01]  /*3fa0*/  LDCU UR49, c[0x0][0xb20] ;  /* 0x00016400ff3177ac */ /* 0x000ee20008000800 */
[----:B------:R-:W3:Y:S06]  /*3fb0*/  LDCU UR4, c[0x0][0xb30] ;  /* 0x00016600ff0477ac */ /* 0x000eec0008000800 */
[----:B------:R-:W3:Y:S01]  /*3fc0*/  LDC.64 R4, c[0x0][0x890] ;  /* 0x00022400ff047b82 */ /* 0x000ee20000000a00 */
[----:B------:R-:W-:Y:S01]  /*3fd0*/  UMOV UR21, 0x400 ;  /* 0x0000040000157882 */ /* 0x000fe20000000000 */
[----:B--2---:R-:W-:-:S02]  /*3fe0*/  UIMAD.WIDE.U32 UR6, UR31, UR44, URZ ;  /* 0x0000002c1f0672a5 */ /* 0x004fc4000f8e00ff */
[----:B----4-:R-:W-:Y:S02]  /*3ff0*/  UIMAD.WIDE.U32 UR8, UR30, UR47, URZ ;  /* 0x0000002f1e0872a5 */ /* 0x010fe4000f8e00ff */
[----:B-1----:R-:W-:Y:S02]  /*4000*/  ULEA UR21, UR10, UR21, 0x18 ;  /* 0x000000150a157291 */ /* 0x002fe4000f8ec0ff */
[----:B------:R-:W-:Y:S02]  /*4010*/  UPLOP3.LUT UP3, UPT, UPT, UPT, UPT, 0x40, 0x4 ;  /* 0x000000000004789c */ /* 0x000fe40003f6e870 */
[----:B------:R-:W-:Y:S02]  /*4020*/  UIADD3 UR37, UPT, UPT, UR21, 0x68, URZ ;  /* 0x0000006815257890 */ /* 0x000fe4000fffe0ff */
[----:B------:R-:W-:Y:S02]  /*4030*/  UIADD3 UR33, UPT, UPT, UR21, 0x50, URZ ;  /* 0x0000005015217890 */ /* 0x000fe4000fffe0ff */
[----:B------:R-:W-:-:S02]  /*4040*/  UIADD3 UR25, UPT, UPT, UR21, 0x58, URZ ;  /* 0x0000005815197890 */ /* 0x000fc4000fffe0ff */
[----:B------:R-:W-:Y:S01]  /*4050*/  UIADD3 UR17, UPT, UPT, UR21, 0x60, URZ ;  /* 0x0000006015117890 */ /* 0x000fe2000fffe0ff */
[----:B------:R-:W-:Y:S01]  /*4060*/  UMOV UR6, UR7 ;  /* 0x0000000700067c82 */ /* 0x000fe20008000000 */
[----:B------:R-:W-:Y:S01]  /*4070*/  UMOV UR41, UR9 ;  /* 0x0000000900297c82 */ /* 0x000fe20008000000 */
[----:B------:R-:W-:Y:S02]  /*4080*/  UISETP.GE.AND UP0, UPT, UR42, 0x1, UPT ;  /* 0x000000012a00788c */ /* 0x000fe4000bf06270 */
[----:B------:R-:W-:Y:S01]  /*4090*/  UISETP.NE.AND UP4, UPT, UR42, 0x1, UPT ;  /* 0x000000012a00788c */ /* 0x000fe2000bf85270 */
[----:B------:R-:W1:Y:S01]  /*40a0*/  LDCU.64 UR22, c[0x0][0xb28] ;  /* 0x00016500ff1677ac */ /* 0x000e620008000a00 */
[----:B------:R-:W-:Y:S02]  /*40b0*/  UISETP.NE.AND UP6, UPT, UR15, 0x1, UPT ;  /* 0x000000010f00788c */ /* 0x000fe4000bfc5270 */
[----:B------:R-:W-:Y:S02]  /*40c0*/  UISETP.NE.AND UP5, UPT, UR46, 0x1, UPT ;  /* 0x000000012e00788c */ /* 0x000fe4000bfa5270 */
[----:B------:R-:W-:-:S02]  /*40d0*/  UPRMT UR37, UR10, 0x654, UR37 ;  /* 0x000006540a257896 */ /* 0x000fc40008000025 */
[----:B------:R-:W-:Y:S02]  /*40e0*/  USHF.R.U32.HI UR43, URZ, UR45, UR6 ;  /* 0x0000002dff2b7299 */ /* 0x000fe40008011606 */
[----:B------:R-:W-:Y:S02]  /*40f0*/  UPRMT UR40, UR10, 0x654, UR33 ;  /* 0x000006540a287896 */ /* 0x000fe40008000021 */
[----:B------:R-:W-:Y:S02]  /*4100*/  UPRMT UR39, UR10, 0x654, UR25 ;  /* 0x000006540a277896 */ /* 0x000fe40008000019 */
[----:B------:R-:W-:Y:S02]  /*4110*/  UPRMT UR38, UR10, 0x654, UR17 ;  /* 0x000006540a267896 */ /* 0x000fe40008000011 */
[----:B---3--:R-:W-:Y:S02]  /*4120*/  USHF.R.U32.HI UR41, URZ, UR49, UR41 ;  /* 0x00000031ff297299 */ /* 0x008fe40008011629 */
[----:B------:R-:W-:-:S11]  /*4130*/  UISETP.NE.AND UP2, UPT, UR4, 0x1, UPT ;  /* 0x000000010400788c */ /* 0x000fd6000bf45270 */
.L_x_86:
[C---:B------:R-:W-:Y:S02]  /*4140*/  LEA R12, R14.reuse, UR21, 0x3 ;  /* 0x000000150e0c7c11 */ /* 0x040fe4000f8e18ff */
[----:B------:R-:W-:Y:S02]  /*4150*/  SHF.L.U32 R9, R13, 0x1f, RZ ;  /* 0x0000001f0d097819 */ /* 0x000fe400000006ff */
[----:B------:R-:W-:Y:S02]  /*4160*/  LEA R10, R14, UR21, 0x4 ;  /* 0x000000150e0a7c11 */ /* 0x000fe4000f8e20ff */
[----:B--2---:R-:W2:Y:S02]  /*4170*/  SYNCS.PHASECHK.TRANS64.TRYWAIT P0, [R12+URZ+0xa0], R9 ;  /* 0x0000a0090c0075a7 */ /* 0x004ea400080011ff */
[----:B--2---:R-:W-:Y:S05]  /*4180*/  @!P0 BRA `(.L_x_76) ;  /* 0x0000005c003c8947 */ /* 0x004fea0003800000 */
.L_x_162:
[----:B--2---:R-:W2:Y:S01]  /*4190*/  LDS.128 R8, [R10+0x130] ;  /* 0x000130000a087984 */ /* 0x004ea20000000c00 */
[----:B------:R-:W-:Y:S01]  /*41a0*/  UISETP.GE.AND UP0, UPT, UR42, 0x1, UPT ;  /* 0x000000012a00788c */ /* 0x000fe2000bf06270 */
[----:B------:R-:W-:Y:S01]  /*41b0*/  @!PT LDS RZ, [RZ] ;  /* 0x00000000fffff984 */ /* 0x000fe20000000800 */
[----:B------:R-:W-:Y:S01]  /*41c0*/  @!PT LDS RZ, [RZ] ;  /* 0x00000000fffff984 */ /* 0x000fe20000000800 */
[----:B------:R-:W-:Y:S01]  /*41d0*/  @!PT LDS RZ, [RZ] ;  /* 0x00000000fffff984 */ /* 0x000fe20000000800 */
[----:B------:R-:W-:Y:S01]  /*41e0*/  @!PT LDS RZ, [RZ] ;  /* 0x00000000fffff984 */ /* 0x000fe20000000800 */
[----:B------:R3:W-:Y:S06]  /*41f0*/  MEMBAR.ALL.CTA ;  /* 0x0000000000007992 */ /* 0x0007ec0000008000 */
[----:B---3--:R-:W3:Y:S01]  /*4200*/  FENCE.VIEW.ASYNC.S ;  /* 0x00000000000073c6 */ /* 0x008ee20000000000 */
[----:B--2---:R-:W-:Y:S11]  /*4210*/  LOP3.LUT P0, RZ, R10, 0x1, RZ, 0xc0, !PT ;  /* 0x000000010aff7812 */ /* 0x004ff6000780c0ff */
[----:B------:R-:W-:Y:S02]  /*4220*/  @!UPT UIADD3 URZ, UPT, UPT, URZ, URZ, URZ ;  /* 0x000000fffffff290 */ /* 0x000fe4000fffe0ff */
[----:B---3--:R-:W-:Y:S01]  /*4230*/  VOTEU.ANY UP1, P0 ;  /* 0x0000000000ff7886 */ /* 0x008fe20000020100 */
[----:B------:R-:W-:Y:S11]  /*4240*/  PLOP3.LUT P0, PT, PT, PT, UP1, 0x80, 0x8 ;  /* 0x000000000008781c */ /* 0x000ff60003f0f018 */
[----:B------:R-:W-:Y:S02]  /*4250*/  @!UPT UIADD3 URZ, UPT, UPT, URZ, URZ, URZ ;  /* 0x000000fffffff290 */ /* 0x000fe4000fffe0ff */
[----:B------:R-:W-:Y:S02]  /*4260*/  @P0 SHF.R.U32.HI R0, RZ, 0x10, R9 ;  /* 0x00000010ff000819 */ /* 0x000fe40000011609 */
[----:B------:R-:W-:Y:S02]  /*4270*/  @P0 MOV R6, R8 ;  /* 0x0000000800060202 */ /* 0x000fe40000000f00 */
[----:B------:R-:W-:Y:S01]  /*4280*/  @P0 R2UR UR4, R0 ;  /* 0x00000000000402ca */ /* 0x000fe200000e0000 */
[----:B------:R-:W-:Y:S01]  /*4290*/  VIADD R0, R12, 0xb0 ;  /* 0x000000b00c007836 */ /* 0x000fe20000000000 */
[----:B------:R-:W-:Y:S02]  /*42a0*/  @P0 LOP3.LUT R8, R9, 0xffff, RZ, 0xc0, !PT ;  /* 0x0000ffff09080812 */ /* 0x000fe400078ec0ff */
[----:B------:R-:W-:Y:S02]  /*42b0*/  @P0 R2UR UR6, R6 ;  /* 0x00000000060602ca */ /* 0x000fe400000e0000 */
[----:B------:R-:W-:Y:S02]  /*42c0*/  PRMT R0, RZ, 0x654, R0 ;  /* 0x00000654ff007816 */ /* 0x000fe40000000000 */
[----:B------:R-:W-:Y:S02]  /*42d0*/  @P0 R2UR UR5, R8 ;  /* 0x00000000080502ca */ /* 0x000fe400000e0000 */
[----:B------:R2:W-:Y:S03]  /*42e0*/  SYNCS.ARRIVE.TRANS64.RED.A1T0 RZ, [R0+URZ], RZ ;  /* 0x000000ff00ff79a7 */ /* 0x0005e600081004ff */
[----:B------:R-:W-:Y:S04]  /*42f0*/  @UP1 UMOV UR29, UR4 ;  /* 0x00000004001d1c82 */ /* 0x000fe80008000000 */
[----:B------:R-:W-:Y:S04]  /*4300*/  @UP1 UMOV UR14, UR6 ;  /* 0x00000006000e1c82 */ /* 0x000fe80008000000 */
[----:B------:R-:W-:Y:S01]  /*4310*/  @UP1 UMOV UR13, UR5 ;  /* 0x00000005000d1c82 */ /* 0x000fe20008000000 */
[----:B------:R-:W-:Y:S05]  /*4320*/  BRA.U !UP0, `(.L_x_77) ;  /* 0x0000000108a47547 */ /* 0x000fea000b800000 */
[----:B------:R-:W-:Y:S02]  /*4330*/  UIMAD.WIDE.U32 UR18, UR13, UR47, URZ ;  /* 0x0000002f0d1272a5 */ /* 0x000fe4000f8e00ff */
[----:B------:R-:W-:Y:S02]  /*4340*/  UIMAD.WIDE.U32 UR26, UR14, UR44, URZ ;  /* 0x0000002c0e1a72a5 */ /* 0x000fe4000f8e00ff */
[----:B------:R-:W-:Y:S02]  /*4350*/  USEL UR4, UR30, UR41, !UP5 ;  /* 0x000000291e047287 */ /* 0x000fe4000e800000 */
[----:B------:R-:W-:Y:S02]  /*4360*/  USEL UR7, UR31, UR43, !UP6 ;  /* 0x0000002b1f077287 */ /* 0x000fe4000f000000 */
[----:B-1----:R-:W-:Y:S02]  /*4370*/  UIMAD.WIDE.U32 UR8, UR4, UR22, URZ ;  /* 0x00000016040872a5 */ /* 0x002fe4000f8e00ff */
[----:B------:R-:W-:Y:S01]  /*4380*/  UIMAD.WIDE.U32 UR10, UR7, UR22, URZ ;  /* 0x00000016070a72a5 */ /* 0x000fe2000f8e00ff */
[----:B------:R-:W-:Y:S02]  /*4390*/  UMOV UR5, UR19 ;  /* 0x0000001300057c82 */ /* 0x000fe40008000000 */
[----:B------:R-:W-:Y:S03]  /*43a0*/  USHF.R.U32.HI UR6, URZ, UR49, UR5 ;  /* 0x00000031ff067299 */ /* 0x000fe60008011605 */
[----:B------:R-:W-:Y:S01]  /*43b0*/  UMOV UR5, UR27 ;  /* 0x0000001b00057c82 */ /* 0x000fe20008000000 */
[----:B------:R-:W-:Y:S02]  /*43c0*/  USEL UR6, UR13, UR6, !UP5 ;  /* 0x000000060d067287 */ /* 0x000fe4000e800000 */
[----:B------:R-:W-:Y:S03]  /*43d0*/  USHF.R.U32.HI UR12, URZ, UR45, UR5 ;  /* 0x0000002dff0c7299 */ /* 0x000fe60008011605 */
[----:B------:R-:W-:Y:S02]  /*43e0*/  UMOV UR5, UR9 ;  /* 0x0000000900057c82 */ /* 0x000fe40008000000 */
[----:B------:R-:W-:Y:S03]  /*43f0*/  @UP4 USHF.R.U32.HI UR4, URZ, UR23, UR5 ;  /* 0x00000017ff044299 */ /* 0x000fe60008011605 */
[----:B------:R-:W-:Y:S01]  /*4400*/  UMOV UR5, UR11 ;  /* 0x0000000b00057c82 */ /* 0x000fe20008000000 */
[----:B------:R-:W-:Y:S02]  /*4410*/  UIMAD UR4, UR42, UR4, URZ ;  /* 0x000000042a0472a4 */ /* 0x000fe4000f8e02ff */
[----:B------:R-:W-:Y:S02]  /*4420*/  @UP4 USHF.R.U32.HI UR7, URZ, UR23, UR5 ;  /* 0x00000017ff074299 */ /* 0x000fe40008011605 */
[----:B------:R-:W-:Y:S02]  /*4430*/  UIMAD.WIDE.U32 UR10, UR6, UR22, URZ ;  /* 0x00000016060a72a5 */ /* 0x000fe4000f8e00ff */
[----:B------:R-:W-:Y:S02]  /*4440*/  USEL UR5, UR14, UR12, !UP6 ;  /* 0x0000000c0e057287 */ /* 0x000fe4000f000000 */
[----:B------:R-:W-:Y:S02]  /*4450*/  UIMAD UR8, UR42, UR7, URZ ;  /* 0x000000072a0872a4 */ /* 0x000fe4000f8e02ff */
[----:B------:R-:W-:Y:S03]  /*4460*/  UISETP.GE.AND UP0, UPT, UR6, UR4, UPT ;  /* 0x000000040600728c */ /* 0x000fe6000bf06270 */
[----:B------:R-:W-:Y:S01]  /*4470*/  UMOV UR4, UR11 ;  /* 0x0000000b00047c82 */ /* 0x000fe20008000000 */
[----:B------:R-:W-:Y:S02]  /*4480*/  UISETP.GE.OR UP0, UPT, UR5, UR8, UP0 ;  /* 0x000000080500728c */ /* 0x000fe40008706670 */
[----:B------:R-:W-:Y:S02]  /*4490*/  USHF.R.U32.HI UR4, URZ, UR23, UR4 ;  /* 0x00000017ff047299 */ /* 0x000fe40008011604 */
[----:B------:R-:W-:Y:S02]  /*44a0*/  UIMAD.WIDE.U32 UR8, UR5, UR22, URZ ;  /* 0x00000016050872a5 */ /* 0x000fe4000f8e00ff */
[----:B------:R-:W-:Y:S04]  /*44b0*/  USEL UR10, UR6, UR4, !UP4 ;  /* 0x00000004060a7287 */ /* 0x000fe8000e000000 */
[----:B------:R-:W-:Y:S01]  /*44c0*/  UIADD3 UR11, UPT, UPT, -UR10, URZ, URZ ;  /* 0x000000ff0a0b7290 */ /* 0x000fe2000fffe1ff */
[----:B------:R-:W-:Y:S02]  /*44d0*/  @!UP0 UMOV UR4, UR9 ;  /* 0x0000000900048c82 */ /* 0x000fe40008000000 */
[----:B------:R-:W-:Y:S02]  /*44e0*/  @!UP0 USHF.R.U32.HI UR4, URZ, UR23, UR4 ;  /* 0x00000017ff048299 */ /* 0x000fe40008011604 */
[----:B------:R-:W-:Y:S02]  /*44f0*/  UIMAD UR8, UR42, UR11, UR6 ;  /* 0x0000000b2a0872a4 */ /* 0x000fe4000f8e0206 */
[----:B------:R-:W-:Y:S04]  /*4500*/  @!UP0 USEL UR4, UR5, UR4, !UP4 ;  /* 0x0000000405048287 */ /* 0x000fe8000e000000 */
[----:B------:R-:W-:Y:S02]  /*4510*/  @!UP0 UIMAD UR8, UR7, UR8, UR4 ;  /* 0x00000008070882a4 */ /* 0x000fe4000f8e0204 */
[----:B------:R-:W-:Y:S02]  /*4520*/  @!UP0 UIADD3 UR9, UPT, UPT, UR10, -UR4, URZ ;  /* 0x800000040a098290 */ /* 0x000fe4000fffe0ff */
[----:B------:R-:W-:Y:S02]  /*4530*/  UIADD3 UR4, UPT, UPT, -UR5, URZ, URZ ;  /* 0x000000ff05047290 */ /* 0x000fe4000fffe1ff */
[----:B------:R-:W-:Y:S02]  /*4540*/  UIADD3 UR7, UPT, UPT, -UR6, URZ, URZ ;  /* 0x000000ff06077290 */ /* 0x000fe4000fffe1ff */
[----:B------:R-:W-:Y:S02]  /*4550*/  @!UP0 UIMAD UR6, UR9, UR42, UR5 ;  /* 0x0000002a090682a4 */ /* 0x000fe4000f8e0205 */
[----:B------:R-:W-:Y:S02]  /*4560*/  UIMAD UR14, UR15, UR4, UR14 ;  /* 0x000000040f0e72a4 */ /* 0x000fe4000f8e020e */
[----:B------:R-:W-:Y:S01]  /*4570*/  UIMAD UR13, UR46, UR7, UR13 ;  /* 0x000000072e0d72a4 */ /* 0x000fe2000f8e020d */
[----:B------:R-:W-:Y:S02]  /*4580*/  @!UP0 UMOV UR5, UR8 ;  /* 0x0000000800058c82 */ /* 0x000fe40008000000 */
[----:B------:R-:W-:Y:S02]  /*4590*/  UIMAD UR14, UR5, UR15, UR14 ;  /* 0x0000000f050e72a4 */ /* 0x000fe4000f8e020e */
[----:B------:R-:W-:Y:S11]  /*45a0*/  UIMAD UR13, UR6, UR46, UR13 ;  /* 0x0000002e060d72a4 */ /* 0x000ff6000f8e020d */
[----:B------:R-:W-:Y:S01]  /*45b0*/  @!UPT UIADD3 URZ, UPT, UPT, URZ, URZ, URZ ;  /* 0x000000fffffff290 */ /* 0x000fe2000fffe0ff */
.L_x_77:
[----:B------:R-:W3:Y:S01]  /*45c0*/  @!UP2 LDCU.128 UR8, c[0x0][0xb10] ;  /* 0x00016200ff08a7ac */ /* 0x000ee20008000c00 */
[C---:B------:R-:W-:Y:S02]  /*45d0*/  ISETP.NE.U32.AND P1, PT, R4.reuse, RZ, PT ;  /* 0x000000ff0400720c */ /* 0x040fe40003f25070 */
[----:B------:R-:W-:Y:S02]  /*45e0*/  ISETP.NE.U32.AND P0, PT, R4, RZ, PT ;  /* 0x000000ff0400720c */ /* 0x000fe40003f05070 */
[C---:B------:R-:W-:Y:S02]  /*45f0*/  ISETP.NE.AND.EX P1, PT, R5.reuse, RZ, PT, P1 ;  /* 0x000000ff0500720c */ /* 0x040fe40003f25310 */
[----:B------:R-:W-:Y:S01]  /*4600*/  ISETP.NE.AND.EX P0, PT, R5, RZ, PT, P0 ;  /* 0x000000ff0500720c */ /* 0x000fe20003f05300 */
[----:B------:R-:W4:Y:S01]  /*4610*/  @!UP2 LDCU UR5, c[0x0][0xb0c] ;  /* 0x00016180ff05a7ac */ /* 0x000f220008000800 */
[----:B------:R-:W-:Y:S01]  /*4620*/  SHF.L.U32 R9, R15, 0x1f, RZ ;  /* 0x0000001f0f097819 */ /* 0x000fe200000006ff */
[----:B------:R-:W-:Y:S02]  /*4630*/  USHF.L.U32 UR35, UR16, 0x6, URZ ;  /* 0x0000000610237899 */ /* 0x000fe400080006ff */
[----:B------:R-:W-:Y:S02]  /*4640*/  USHF.L.U32 UR34, UR20, 0x8, URZ ;  /* 0x0000000814227899 */ /* 0x000fe400080006ff */
[----:B---3--:R-:W-:Y:S07]  /*4650*/  UIMAD.WIDE.U32 UR6, UR14, UR8, URZ ;  /* 0x000000080e0672a5 */ /* 0x008fee000f8e00ff */
[----:B------:R-:W-:Y:S01]  /*4660*/  @!UP2 UMOV UR4, UR7 ;  /* 0x000000070004ac82 */ /* 0x000fe20008000000 */
[----:B----4-:R-:W-:Y:S02]  /*4670*/  @!UP2 UISETP.NE.AND UP0, UPT, UR5, 0x1, UPT ;  /* 0x000000010500a88c */ /* 0x010fe4000bf05270 */
[----:B------:R-:W-:Y:S02]  /*4680*/  @!UP2 USHF.R.U32.HI UR4, URZ, UR9, UR4 ;  /* 0x00000009ff04a299 */ /* 0x000fe40008011604 */
[----:B------:R-:W-:Y:S02]  /*4690*/  UIMAD.WIDE.U32 UR6, UR13, UR11, URZ ;  /* 0x0000000b0d0672a5 */ /* 0x000fe4000f8e00ff */
[----:B------:R-:W-:Y:S02]  /*46a0*/  @!UP2 USEL UR8, UR14, UR4, !UP0 ;  /* 0x000000040e08a287 */ /* 0x000fe4000c000000 */
[----:B------:R-:W-:Y:S03]  /*46b0*/  @!UP2 UISETP.NE.AND UP0, UPT, UR10, 0x1, UPT ;  /* 0x000000010a00a88c */ /* 0x000fe6000bf05270 */
[----:B------:R-:W-:Y:S02]  /*46c0*/  @!UP2 UMOV UR6, UR7 ;  /* 0x000000070006ac82 */ /* 0x000fe40008000000 */
[----:B------:R-:W3:Y:S02]  /*46d0*/  @!UP2 LDCU UR4, c[0x0][0xb20] ;  /* 0x00016400ff04a7ac */ /* 0x000ee40008000800 */
[----:B---3--:R-:W-:Y:S04]  /*46e0*/  @!UP2 USHF.R.U32.HI UR6, URZ, UR4, UR6 ;  /* 0x00000004ff06a299 */ /* 0x008fe80008011606 */
[----:B------:R-:W-:Y:S04]  /*46f0*/  @!UP2 USEL UR6, UR13, UR6, !UP0 ;  /* 0x000000060d06a287 */ /* 0x000fe8000c000000 */
[----:B------:R-:W-:Y:S02]  /*4700*/  @!UP2 UIADD3 UR4, UPT, UPT, -UR8, UR6, URZ ;  /* 0x000000060804a290 */ /* 0x000fe4000fffe1ff */
[----:B------:R-:W-:Y:S02]  /*4710*/  @!UP2 UIADD3 UR6, UPT, UPT, UR8, -UR6, URZ ;  /* 0x800000060806a290 */ /* 0x000fe4000fffe0ff */
[----:B------:R-:W-:Y:S02]  /*4720*/  @!UP2 UIMAD UR14, UR4, UR5, UR14 ;  /* 0x00000005040ea2a4 */ /* 0x000fe4000f8e020e */
[----:B------:R-:W-:Y:S01]  /*4730*/  @!UP2 UIMAD UR13, UR6, UR10, UR13 ;  /* 0x0000000a060da2a4 */ /* 0x000fe2000f8e020d */
[----:B------:R-:W-:Y:S11]  /*4740*/  BRA.U UP3, `(.L_x_78) ;  /* 0x0000000103107547 */ /* 0x000ff6000b800000 */
[----:B--2---:R-:W-:Y:S04]  /*4750*/  MOV R0, UR48 ;  /* 0x0000003000007c02 */ /* 0x004fe80008000f00 */
[----:B------:R-:W-:Y:S04]  /*4760*/  SHF.L.U32 R11, R0, 0x1f, RZ ;  /* 0x0000001f000b7819 */ /* 0x000fe800000006ff */
[----:B------:R-:W2:Y:S02]  /*4770*/  SYNCS.PHASECHK.TRANS64.TRYWAIT P2, [UR21+0x98], R11 ;  /* 0x0000980bff0075a7 */ /* 0x000ea40008041115 */
[----:B--2---:R-:W-:Y:S05]  /*4780*/  @!P2 BRA `(.L_x_79) ;  /* 0x0000005400d0a947 */ /* 0x004fea0003800000 */
.L_x_78:
[----:B------:R-:W-:Y:S05]  /*4790*/  @!P1 BRA `(.L_x_80) ;  /* 0x0000000000309947 */ /* 0x000fea0003800000 */
[----:B------:R-:W-:Y:S01]  /*47a0*/  ISETP.NE.U32.AND P1, PT, R2, RZ, PT ;  /* 0x000000ff0200720c */ /* 0x000fe20003f25070 */
[----:B------:R-:W3:Y:S01]  /*47b0*/  LDCU.64 UR4, c[0x0][0x358] ;  /* 0x00006b00ff0477ac */ /* 0x000ee20008000a00 */
[----:B------:R-:W-:Y:S02]  /*47c0*/  IMAD.MOV.U32 R85, RZ, RZ, 0x1 ;  /* 0x00000001ff557424 */ /* 0x000fe400078e00ff */
[----:B------:R-:W-:Y:S11]  /*47d0*/  ISETP.NE.AND.EX P1, PT, R3, RZ, PT, P1 ;  /* 0x000000ff0300720c */ /* 0x000ff60003f25310 */
[----:B------:R-:W-:Y:S02]  /*47e0*/  @!UPT UIADD3 URZ, UPT, UPT, URZ, URZ, URZ ;  /* 0x000000fffffff290 */ /* 0x000fe4000fffe0ff */
[----:B--2---:R-:W2:Y:S01]  /*47f0*/  @P1 LDC.64 R10, c[0x0][0x888] ;  /* 0x00022200ff0a1b82 */ /* 0x004ea20000000a00 */
[----:B------:R-:W-:Y:S04]  /*4800*/  @P1 IMAD R0, R4, UR36, RZ ;  /* 0x0000002404001c24 */ /* 0x000fe8000f8e02ff */
[----:B--2---:R-:W-:Y:S04]  /*4810*/  @P1 IMAD.WIDE R10, R0, 0x4, R10 ;  /* 0x00000004000a1825 */ /* 0x004fe800078e020a */
[----:B------:R-:W-:Y:S01]  /*4820*/  HFMA2 R0, -RZ, RZ, 0, 5.9604644775390625e-08 ;  /* 0x00000001ff007431 */ /* 0x000fe200000001ff */
[----:B---3-5:R3:W5:Y:S04]  /*4830*/  @P1 LDG.E R41, desc[UR4][R10.64] ;  /* 0x000000040a291981 */ /* 0x028768000c1e1900 */
[----:B------:R-:W-:Y:S01]  /*4840*/  @!P1 PRMT R85, R0, 0x7610, R85 ;  /* 0x0000761000559816 */ /* 0x000fe20000000055 */
[----:B---3--:R-:W4:Y:S06]  /*4850*/  @!P1 LDC R41, c[0x0][0x880] ;  /* 0x00022000ff299b82 */ /* 0x008f2c0000000800 */
.L_x_80:
[----:B----45:R-:W-:Y:S01]  /*4860*/  @!P0 FSETP.EQ.AND P1, PT, R41, RZ, PT ;  /* 0x000000ff2900820b */ /* 0x030fe20003f22000 */
[----:B------:R-:W-:Y:S01]  /*4870*/  @!UPT UIADD3 URZ, UPT, UPT, URZ, URZ, URZ ;  /* 0x000000fffffff290 */ /* 0x000fe2000fffe0ff */
[----:B------:R-:W-:Y:S11]  /*4880*/  @!P0 BRA `(.L_x_81) ;  /* 0x0000000000188947 */ /* 0x000ff60003800000 */
[----:B------:R-:W-:Y:S02]  /*4890*/  LOP3.LUT P0, RZ, R85, 0xff, RZ, 0xc0, !PT ;  /* 0x000000ff55ff7812 */ /* 0x000fe4000780c0ff */
[----:B------:R-:W-:Y:S04]  /*48a0*/  ISETP.NE.U32.AND P1, PT, R2, RZ, PT ;  /* 0x000000ff0200720c */ /* 0x000fe80003f25070 */
[----:B------:R-:W-:Y:S04]  /*48b0*/  ISETP.NE.AND.EX P1, PT, R3, RZ, PT, P1 ;  /* 0x000000ff0300720c */ /* 0x000fe80003f25310 */
[----:B------:R-:W-:Y:S03]  /*48c0*/  PLOP3.LUT P1, PT, P1, PT, PT, 0x8, 0x80 ;  /* 0x000000000080781c */ /* 0x000fe60000f2e170 */
[----:B------:R-:W-:Y:S11]  /*48d0*/  @P0 FSETP.EQ.AND P1, PT, R41, RZ, PT ;  /* 0x000000ff2900020b */ /* 0x000ff60003f22000 */
[----:B------:R-:W-:Y:S02]  /*48e0*/  @!UPT UIADD3 URZ, UPT, UPT, URZ, URZ, URZ ;  /* 0x000000fffffff290 */ /* 0x000fe4000fffe0ff */
.L_x_81:
[----:B------:R-:W3:Y:S01]  /*48f0*/  SYNCS.PHASECHK.TRANS64.TRYWAIT P2, [UR21+0x70], R9 ;  /* 0x00007009ff0075a7 */ /* 0x000ee20008041115 */
[----:B------:R-:W-:Y:S04]  /*4900*/  ELECT P0, URZ, PT ;  /* 0x0000000000ff782f */ /* 0x000fe80003800000 */
[----:B------:R-:W-:Y:S11]  /*4910*/  PLOP3.LUT P1, PT, P1, P0, PT, 0xf2, 0x2f ;  /* 0x00000000002f781c */ /* 0x000ff60000f21e72 */
[----:B------:R-:W-:Y:S02]  /*4920*/  @!UPT UIADD3 URZ, UPT, UPT, URZ, URZ, URZ ;  /* 0x000000fffffff290 */ /* 0x000fe4000fffe0ff */
[----:B------:R-:W-:Y:S05]  /*4930*/  @!P1 IADD3 R8, P0, PT, R16, 0x580, RZ ;  /* 0x0000058010089810 */ /* 0x000fea0007f1e0ff */
[----:B------:R-:W-:Y:S01]  /*4940*/  @!P1 IMAD.X R6, RZ, RZ, R17, P0 ;  /* 0x000000ffff069224 */ /* 0x000fe200000e0611 */
[----:B---3--:R-:W-:Y:S07]  /*4950*/  @!P2 BRA `(.L_x_82) ;  /* 0x000000540074a947 */ /* 0x008fee0003800000 */
.L_x_165:
[----:B------:R-:W-:Y:S01]  /*4960*/  @!P1 R2UR UR5, R8 ;  /* 0x00000000080592ca */ /* 0x000fe200000e0000 */
[----:B------:R-:W-:Y:S01]  /*4970*/  VOTEU.ALL UP0, P1 ;  /* 0x0000000000ff7886 */ /* 0x000fe20000800000 */
[----:B------:R-:W-:Y:S01]  /*4980*/  @!P1 R2UR UR4, R6 ;  /* 0x00000000060492ca */ /* 0x000fe200000e0000 */
[----:B--2---:R-:W-:Y:S01]  /*4990*/  @!P1 IMAD.MOV.U32 R0, RZ, RZ, 0x1000 ;  /* 0x00001000ff009424 */ /* 0x004fe200078e00ff */
[----:B------:R-:W-:Y:S01]  /*49a0*/  UMOV UR6, 0x0 ;  /* 0x0000000000067882 */ /* 0x000fe20000000000 */
[----:B------:R-:W-:Y:S01]  /*49b0*/  UMOV UR7, 0x10000000 ;  /* 0x1000000000077882 */ /* 0x000fe20000000000 */
[----:B------:R-:W-:Y:S01]  /*49c0*/  @!UP0 UIADD3 UR32, UPT, UPT, UR21, 0x200, URZ ;  /* 0x0000020015208890 */ /* 0x000fe2000fffe0ff */
[----:B------:R-:W-:Y:S01]  /*49d0*/  @!P1 IADD3 R8, P0, PT, R16, 0x580, RZ ;  /* 0x0000058010089810 */ /* 0x000fe20007f1e0ff */
[----:B------:R-:W-:Y:S04]  /*49e0*/  VOTEU.ALL UP0, P1 ;  /* 0x0000000000ff7886 */ /* 0x000fe80000800000 */
[----:B------:R-:W-:Y:S02]  /*49f0*/  @!P1 IMAD.X R6, RZ, RZ, R17, P0 ;  /* 0x000000ffff069224 */ /* 0x000fe400000e0611 */
[----:B------:R-:W-:Y:S02]  /*4a00*/  IMAD.U32 R10, RZ, RZ, UR5 ;  /* 0x00000005ff0a7e24 */ /* 0x000fe4000f8e00ff */
[----:B------:R-:W-:Y:S03]  /*4a10*/  IMAD.U32 R11, RZ, RZ, UR4 ;  /* 0x00000004ff0b7e24 */ /* 0x000fe6000f8e00ff */
[----:B------:R-:W-:Y:S02]  /*4a20*/  @!P1 R2UR UR4, R10 ;  /* 0x000000000a0492ca */ /* 0x000fe400000e0000 */
[----:B------:R-:W-:Y:S11]  /*4a30*/  @!P1 R2UR UR5, R11 ;  /* 0x000000000b0592ca */ /* 0x000ff600000e0000 */
[----:B------:R-:W-:Y:S02]  /*4a40*/  @!UPT UIADD3 URZ, UPT, UPT, URZ, URZ, URZ ;  /* 0x000000fffffff290 */ /* 0x000fe4000fffe0ff */
[----:B------:R2:W-:Y:S01]  /*4a50*/  @!UP0 UTMALDG.3D [UR32], [UR4], desc[UR6] ;  /* 0x00000620040085b4 */ /* 0x0005e20008011000 */
[----:B------:R2:W-:Y:S01]  /*4a60*/  @!P1 SYNCS.ARRIVE.TRANS64.RED.A0TR RZ, [UR21+0x50], R0 ;  /* 0x00005000ffff99a7 */ /* 0x0005e20008300415 */
[----:B------:R-:W-:Y:S01]  /*4a70*/  SYNCS.ARRIVE.TRANS64.RED.A1T0 RZ, [UR40], RZ ;  /* 0x000000ffffff79a7 */ /* 0x000fe20008100428 */
[----:B------:R-:W3:Y:S02]  /*4a80*/  SYNCS.PHASECHK.TRANS64.TRYWAIT P2, [UR21+0x78], R9 ;  /* 0x00007809ff0075a7 */ /* 0x000ee40008041115 */
[----:B--23--:R-:W-:Y:S05]  /*4a90*/  @!P2 BRA `(.L_x_83) ;  /* 0x00000054003ca947 */ /* 0x00cfea0003800000 */
.L_x_167:
        /* <DEDUP_REMOVED lines=8> */
[----:B------:R-:W-:Y:S01]  /*4b20*/  @!UP0 UIADD3 UR24, UPT, UPT, UR21, 0x1200, URZ ;  /* 0x0000120015188890 */ /* 0x000fe2000fffe0ff */
[----:B------:R-:W-:Y:S01]  /*4b30*/  VOTEU.ALL UP0, P1 ;  /* 0x0000000000ff7886 */ /* 0x000fe20000800000 */
[----:B------:R-:W-:Y:S01]  /*4b40*/  UMOV UR27, UR35 ;  /* 0x00000023001b7c82 */ /* 0x000fe20008000000 */
[----:B------:R-:W-:Y:S02]  /*4b50*/  UMOV UR28, UR36 ;  /* 0x00000024001c7c82 */ /* 0x000fe40008000000 */
[----:B------:R-:W-:Y:S02]  /*4b60*/  IMAD.U32 R10, RZ, RZ, UR5 ;  /* 0x00000005ff0a7e24 */ /* 0x000fe4000f8e00ff */
[----:B------:R-:W-:Y:S02]  /*4b70*/  IMAD.U32 R11, RZ, RZ, UR4 ;  /* 0x00000004ff0b7e24 */ /* 0x000fe4000f8e00ff */
[----:B------:R-:W-:Y:S01]  /*4b80*/  @!P1 IMAD.X R6, RZ, RZ, R17, P0 ;  /* 0x000000ffff069224 */ /* 0x000fe200000e0611 */
        /* <DEDUP_REMOVED lines=8> */
.L_x_169:
[----:B------:R-:W-:Y:S01]  /*4c10*/  @!P1 R2UR UR5, R8 ;  /* 0x00000000080592ca */ /* 0x000fe200000e0000 */
[----:B------:R-:W-:Y:S01]  /*4c20*/  VOTEU.ALL UP0, P1 ;  /* 0x0000000000ff7886 */ /* 0x000fe20000800000 */
[----:B------:R-:W-:Y:S01]  /*4c30*/  @!P1 R2UR UR4, R6 ;  /* 0x00000000060492ca */ /* 0x000fe200000e0000 */
[----:B--2---:R-:W-:Y:S01]  /*4c40*/  @!P1 IMAD.MOV.U32 R0, RZ, RZ, 0x1000 ;  /* 0x00001000ff009424 */ /* 0x004fe200078e00ff */
[----:B------:R-:W-:Y:S01]  /*4c50*/  UMOV UR6, 0x0 ;  /* 0x0000000000067882 */ /* 0x000fe20000000000 */
[----:B------:R-:W-:Y:S01]  /*4c60*/  UMOV UR7, 0x10000000 ;  /* 0x1000000000077882 */ /* 0x000fe20000000000 */
[----:B------:R-:W-:Y:S01]  /*4c70*/  @!UP0 UIADD3 UR18, UPT, UPT, UR34, 0x80, URZ ;  /* 0x0000008022128890 */ /* 0x000fe2000fffe0ff */
[----:B------:R-:W-:Y:S01]  /*4c80*/  VIADD R14, R14, 0x1 ;  /* 0x000000010e0e7836 */ /* 0x000fe20000000000 */
[----:B------:R-:W-:Y:S01]  /*4c90*/  @!UP0 UIADD3 UR16, UPT, UPT, UR21, 0x2200, URZ ;  /* 0x0000220015108890 */ /* 0x000fe2000fffe0ff */
[----:B------:R-:W-:Y:S01]  /*4ca0*/  VOTEU.ALL UP0, P1 ;  /* 0x0000000000ff7886 */ /* 0x000fe20000800000 */
[----:B------:R-:W-:Y:S01]  /*4cb0*/  UMOV UR19, UR35 ;  /* 0x0000002300137c82 */ /* 0x000fe20008000000 */
[----:B------:R-:W-:Y:S02]  /*4cc0*/  UMOV UR20, UR36 ;  /* 0x0000002400147c82 */ /* 0x000fe40008000000 */
        /* <DEDUP_REMOVED lines=10> */
.L_x_171:
[----:B------:R-:W-:Y:S01]  /*4d70*/  @!P1 IADD3 R6, P0, PT, R16, 0x580, RZ ;  /* 0x0000058010069810 */ /* 0x000fe20007f1e0ff */
[----:B------:R-:W-:Y:S01]  /*4d80*/  VOTEU.ALL UP0, P1 ;  /* 0x0000000000ff7886 */ /* 0x000fe20000800000 */
[----:B------:R-:W-:Y:S01]  /*4d90*/  UMOV UR6, 0x0 ;  /* 0x0000000000067882 */ /* 0x000fe20000000000 */
[----:B------:R-:W-:Y:S01]  /*4da0*/  UMOV UR7, 0x10000000 ;  /* 0x1000000000077882 */ /* 0x000fe20000000000 */
[----:B------:R-:W-:Y:S01]  /*4db0*/  @!P1 R2UR UR5, R6 ;  /* 0x00000000060592ca */ /* 0x000fe200000e0000 */
[----:B--2---:R-:W-:Y:S01]  /*4dc0*/  @!P1 IMAD.X R0, RZ, RZ, R17, P0 ;  /* 0x000000ffff009224 */ /* 0x004fe200000e0611 */
[----:B------:R-:W-:Y:S01]  /*4dd0*/  @!UP0 UIADD3 UR10, UPT, UPT, UR34, 0xc0, URZ ;  /* 0x000000c0220a8890 */ /* 0x000fe2000fffe0ff */
[----:B------:R-:W-:Y:S01]  /*4de0*/  R2UR UR16, R87 ;  /* 0x00000000571072ca */ /* 0x000fe200000e0000 */
[----:B------:R-:W-:Y:S01]  /*4df0*/  @!UP0 UIADD3 UR8, UPT, UPT, UR21, 0x3200, URZ ;  /* 0x0000320015088890 */ /* 0x000fe2000fffe0ff */
[----:B------:R-:W-:Y:S01]  /*4e00*/  ISETP.NE.AND P0, PT, R14, 0x2, PT ;  /* 0x000000020e00780c */ /* 0x000fe20003f05270 */
[----:B------:R-:W-:Y:S01]  /*4e10*/  @!UP0 UIADD3 UR9, UPT, UPT, UR21, 0x68, URZ ;  /* 0x0000006815098890 */ /* 0x000fe2000fffe0ff */
[----:B------:R-:W-:Y:S01]  /*4e20*/  @!P1 R2UR UR4, R0 ;  /* 0x00000000000492ca */ /* 0x000fe200000e0000 */
[----:B------:R-:W-:Y:S01]  /*4e30*/  VOTEU.ALL UP0, P1 ;  /* 0x0000000000ff7886 */ /* 0x000fe20000800000 */
[----:B------:R-:W-:Y:S01]  /*4e40*/  UMOV UR11, UR35 ;  /* 0x00000023000b7c82 */ /* 0x000fe20008000000 */
[----:B------:R-:W-:Y:S01]  /*4e50*/  UMOV UR12, UR36 ;  /* 0x00000024000c7c82 */ /* 0x000fe20008000000 */
[----:B------:R-:W-:Y:S01]  /*4e60*/  SEL R0, RZ, 0x1, P0 ;  /* 0x00000001ff007807 */ /* 0x000fe20000000000 */
[----:B------:R-:W-:Y:S01]  /*4e70*/  UIADD3 UR20, UPT, UPT, UR13, UR59, URZ ;  /* 0x0000003b0d147290 */ /* 0x000fe2000fffe0ff */
[----:B------:R-:W-:Y:S01]  /*4e80*/  IMAD.U32 R8, RZ, RZ, UR5 ;  /* 0x00000005ff087e24 */ /* 0x000fe2000f8e00ff */
[----:B------:R-:W-:Y:S01]  /*4e90*/  LOP3.LUT R15, R15, 0x1, RZ, 0x3c, !PT ;  /* 0x000000010f0f7812 */ /* 0x000fe200078e3cff */
[----:B------:R-:W-:Y:S01]  /*4ea0*/  UPLOP3.LUT UP3, UPT, UPT, UPT, UPT, 0x80, 0x8 ;  /* 0x000000000008789c */ /* 0x000fe20003f6f070 */
[----:B------:R-:W-:Y:S01]  /*4eb0*/  LOP3.LUT R13, R13, R0, RZ, 0x3c, !PT ;  /* 0x000000000d0d7212 */ /* 0x000fe200078e3cff */
[----:B------:R-:W-:Y:S01]  /*4ec0*/  UIADD3 UR16, UPT, UPT, UR14, UR16, URZ ;  /* 0x000000100e107290 */ /* 0x000fe2000fffe0ff */
[----:B------:R-:W-:Y:S01]  /*4ed0*/  SEL R14, R14, RZ, P0 ;  /* 0x000000ff0e0e7207 */ /* 0x000fe20000000000 */
[----:B------:R-:W-:Y:S01]  /*4ee0*/  UMOV UR36, UR29 ;  /* 0x0000001d00247c82 */ /* 0x000fe20008000000 */
[----:B------:R-:W-:Y:S01]  /*4ef0*/  IMAD.U32 R9, RZ, RZ, UR4 ;  /* 0x00000004ff097e24 */ /* 0x000fe2000f8e00ff */
[----:B------:R-:W-:Y:S04]  /*4f00*/  @!P1 R2UR UR4, R8 ;  /* 0x00000000080492ca */ /* 0x000fe800000e0000 */
[----:B------:R-:W-:Y:S11]  /*4f10*/  @!P1 R2UR UR5, R9 ;  /* 0x00000000090592ca */ /* 0x000ff600000e0000 */
[----:B------:R-:W-:Y:S02]  /*4f20*/  @!UPT UIADD3 URZ, UPT, UPT, URZ, URZ, URZ ;  /* 0x000000fffffff290 */ /* 0x000fe4000fffe0ff */
[----:B------:R2:W-:Y:S01]  /*4f30*/  @!UP0 UTMALDG.3D [UR8], [UR4], desc[UR6] ;  /* 0x00000608040085b4 */ /* 0x0005e20008011000 */
[----:B------:R2:W-:Y:S01]  /*4f40*/  @!P1 SYNCS.ARRIVE.TRANS64.RED.A0TR RZ, [UR21+0x68], R7 ;  /* 0x00006807ffff99a7 */ /* 0x0005e20008300415 */
[----:B------:R-:W-:Y:S01]  /*4f50*/  SYNCS.ARRIVE.TRANS64.RED.A1T0 RZ, [UR37], RZ ;  /* 0x000000ffffff79a7 */ /* 0x000fe20008100425 */
[----:B------:R-:W-:Y:S05]  /*4f60*/  BRA.U UP1, `(.L_x_86) ;  /* 0xfffffff101747547 */ /* 0x000fea000b83ffff */
[----:B------:R-:W-:-:S04]  /*4f70*/  SHF.L.U32 R3, R15, 0x1f, RZ ;  /* 0x0000001f0f037819 */ /* 0x000fc800000006ff */
[----:B------:R-:W3:Y:S02]  /*4f80*/  SYNCS.PHASECHK.TRANS64.TRYWAIT P0, [UR21+0x70], R3 ;  /* 0x00007003ff0075a7 */ /* 0x000ee40008001115 */
[----:B---3--:R-:W-:Y:S05]  /*4f90*/  @!P0 BRA `(.L_x_87) ;  /* 0x0000005000448947 */ /* 0x008fea0003800000 */
.L_x_173:
[----:B------:R-:W4:Y:S02]  /*4fa0*/  SYNCS.PHASECHK.TRANS64.TRYWAIT P0, [UR21+0x78], R3 ;  /* 0x00007803ff0075a7 */ /* 0x000f240008001115 */
[----:B----4-:R-:W-:Y:S05]  /*4fb0*/  @!P0 BRA `(.L_x_88) ;  /* 0x0000005000548947 */ /* 0x010fea0003800000 */
.L_x_175:
[----:B------:R-:W4:Y:S02]  /*4fc0*/  SYNCS.PHASECHK.TRANS64.TRYWAIT P0, [UR21+0x80], R3 ;  /* 0x00008003ff0075a7 */ /* 0x000f240008001115 */
[----:B----4-:R-:W-:Y:S05]  /*4fd0*/  @!P0 BRA `(.L_x_89) ;  /* 0x0000005000648947 */ /* 0x010fea0003800000 */
.L_x_177:
[----:B---3--:R-:W-:-:S07]  /*4fe0*/  MOV R0, UR21 ;  /* 0x0000001500007c02 */ /* 0x008fce0008000f00 */
.L_x_90:
[----:B---3--:R-:W-:-:S04]  /*4ff0*/  SHF.L.U32 R3, R15, 0x1f, RZ ;  /* 0x0000001f0f037819 */ /* 0x008fc800000006ff */
[----:B------:R3:W4:Y:S03]  /*5000*/  SYNCS.PHASECHK.TRANS64.TRYWAIT P0, [R0+URZ+0x88], R3 ;  /* 0x00008803000075a7 */ /* 0x00072600080011ff */
[----:B----4-:R-:W-:Y:S05]  /*5010*/  @!P0 NANOSLEEP.SYNCS 0x989680 ;  /* 0x009896800000895d */ /* 0x010fea0003900000 */
[----:B------:R-:W4:Y:S02]  /*5020*/  @!P0 SYNCS.PHASECHK.TRANS64 P0, [R0+URZ+0x88], R3 ;  /* 0x00008803000085a7 */ /* 0x000f2400080010ff */
[----:B-12-4-:R-:W-:Y:S05]  /*5030*/  @P0 EXIT ;  /* 0x000000000000094d */ /* 0x016fea0003800000 */
[----:B------:R-:W-:Y:S05]  /*5040*/  BRA `(.L_x_90) ;  /* 0xfffffffc00e87947 */ /* 0x000fea000383ffff */
.L_x_75:
[----:B------:R-:W-:-:S06]  /*5050*/  UISETP.GE.AND UP0, UPT, UR17, 0x4, UPT ;  /* 0x000000041100788c */ /* 0x000fcc000bf06270 */
[----:B------:R-:W-:-:S13]  /*5060*/  PLOP3.LUT P0, PT, PT, PT, UP0, 0x80, 0x8 ;  /* 0x000000000008781c */ /* 0x000fda0003f0f008 */
[----:B------:R-:W-:Y:S05]  /*5070*/  @!P0 EXIT ;  /* 0x000000000000894d */ /* 0x000fea0003800000 */
[----:B------:R-:W1:Y:S08]  /*5080*/  S2UR UR4, SR_CgaCtaId ;  /* 0x00000000000479c3 */ /* 0x000e700000008800 */
[----:B------:R-:W-:Y:S01]  /*5090*/  BAR.SYNC.DEFER_BLOCKING 0x6, 0xa0 ;  /* 0x0182800000007b1d */ /* 0x000fe20000010000 */
[C---:B------:R-:W-:Y:S01]  /*50a0*/  IMAD.SHL.U32 R7, R95.reuse, 0x40, RZ ;  /* 0x000000405f077824 */ /* 0x040fe200078e00ff */
[C---:B------:R-:W-:Y:S01]  /*50b0*/  LOP3.LUT R97, R95.reuse, 0x60, RZ, 0xc0, !PT ;  /* 0x000000605f617812 */ /* 0x040fe200078ec0ff */
[----:B------:R-:W-:-:S02]  /*50c0*/  IMAD.SHL.U32 R4, R95, 0x20, RZ ;  /* 0x000000205f047824 */ /* 0x000fc400078e00ff */
[----:B------:R-:W-:Y:S02]  /*50d0*/  HFMA2 R36, -RZ, RZ, 0, 0 ;  /* 0x00000000ff247431 */ /* 0x000fe400000001ff */
[----:B------:R-:W-:Y:S01]  /*50e0*/  IMAD.SHL.U32 R6, R95, 0x2, RZ ;  /* 0x000000025f067824 */ /* 0x000fe200078e00ff */
[----:B------:R-:W-:Y:S01]  /*50f0*/  UMOV UR44, 0x400 ;  /* 0x00000400002c7882 */ /* 0x000fe20000000000 */
[----:B------:R-:W2:Y:S01]  /*5100*/  LDC.64 R82, c[0x0][0x8b0] ;  /* 0x00022c00ff527b82 */ /* 0x000ea20000000a00 */
[----:B------:R-:W-:Y:S01]  /*5110*/  LOP3.LUT R5, R7, 0x180, RZ, 0xc0, !PT ;  /* 0x0000018007057812 */ /* 0x000fe200078ec0ff */
[----:B------:R-:W-:Y:S01]  /*5120*/  IMAD.U32 R37, R95, 0x10000, RZ ;  /* 0x000100005f257824 */ /* 0x000fe200078e00ff */
[----:B------:R-:W-:Y:S01]  /*5130*/  LOP3.LUT R4, R4, 0xc00, RZ, 0xc0, !PT ;  /* 0x00000c0004047812 */ /* 0x000fe200078ec0ff */
[----:B------:R-:W-:Y:S01]  /*5140*/  IMAD.MOV.U32 R94, RZ, RZ, RZ ;  /* 0x000000ffff5e7224 */ /* 0x000fe200078e00ff */
[----:B------:R-:W-:Y:S01]  /*5150*/  LOP3.LUT R6, R5, 0x20, R6, 0xf8, !PT ;  /* 0x0000002005067812 */ /* 0x000fe200078ef806 */
[----:B------:R-:W-:Y:S01]  /*5160*/  IMAD.SHL.U32 R5, R95, 0x8, RZ ;  /* 0x000000085f057824 */ /* 0x000fe200078e00ff */
[----:B------:R-:W-:Y:S01]  /*5170*/  LOP3.LUT R4, R4, 0x40, R7, 0xf8, !PT ;  /* 0x0000004004047812 */ /* 0x000fe200078ef807 */
[----:B------:R-:W3:Y:S01]  /*5180*/  LDC.64 R80, c[0x0][0x8a8] ;  /* 0x00022a00ff507b82 */ /* 0x000ee20000000a00 */
[----:B------:R-:W-:Y:S01]  /*5190*/  LOP3.LUT R37, R37, 0x600000, RZ, 0xc0, !PT ;  /* 0x0060000025257812 */ /* 0x000fe200078ec0ff */
[----:B------:R-:W-:Y:S01]  /*51a0*/  IMAD.MOV.U32 R89, RZ, RZ, RZ ;  /* 0x000000ffff597224 */ /* 0x000fe200078e00ff */
[----:B------:R-:W-:-:S02]  /*51b0*/  LOP3.LUT R95, R95, 0x2, RZ, 0xc0, !PT ;  /* 0x000000025f5f7812 */ /* 0x000fc400078ec0ff */
[----:B------:R-:W-:Y:S02]  /*51c0*/  CS2R R92, SRZ ;  /* 0x00000000005c7805 */ /* 0x000fe4000001ff00 */
[----:B------:R-:W-:Y:S01]  /*51d0*/  LOP3.LUT R5, R6, 0x30, R5, 0x78, !PT ;  /* 0x0000003006057812 */ /* 0x000fe200078e7805 */
[----:B------:R-:W4:Y:S01]  /*51e0*/  LDCU UR57, c[0x0][0x370] ;  /* 0x00006e00ff3977ac */ /* 0x000f220008000800 */
[----:B------:R-:W-:Y:S01]  /*51f0*/  LOP3.LUT R4, R4, 0x200, R7, 0xf8, !PT ;  /* 0x0000020004047812 */ /* 0x000fe200078ef807 */
[----:B------:R-:W-:Y:S01]  /*5200*/  IMAD.MOV R90, RZ, RZ, -R95 ;  /* 0x000000ffff5a7224 */ /* 0x000fe200078e0a5f */
[----:B------:R-:W-:Y:S01]  /*5210*/  MOV R91, RZ ;  /* 0x000000ff005b7202 */ /* 0x000fe20000000f00 */
[----:B-1----:R-:W-:Y:S01]  /*5220*/  ULEA UR44, UR4, UR44, 0x18 ;  /* 0x0000002c042c7291 */ /* 0x002fe2000f8ec0ff */
[----:B------:R-:W-:Y:S01]  /*5230*/  LOP3.LUT R84, R4, R5, RZ, 0xfc, !PT ;  /* 0x0000000504547212 */ /* 0x000fe200078efcff */
[----:B------:R-:W1:Y:S02]  /*5240*/  LDCU.64 UR62, c[0x0][0x348] ;  /* 0x00006900ff3e77ac */ /* 0x000e640008000a00 */
[----:B------:R-:W-:-:S02]  /*5250*/  UIADD3 UR4, UPT, UPT, UR44, 0x4200, URZ ;  /* 0x000042002c047890 */ /* 0x000fc4000fffe0ff */
[----:B------:R-:W-:-:S03]  /*5260*/  UIADD3 UR5, UPT, UPT, UR44, 0x200, URZ ;  /* 0x000002002c057890 */ /* 0x000fc6000fffe0ff */
[----:B------:R-:W4:Y:S01]  /*5270*/  LDS R0, [UR44+0x150] ;  /* 0x0001502cff007984 */ /* 0x000f220008000800 */
[----:B------:R-:W1:Y:S01]  /*5280*/  LDCU UR43, c[0x0][0xb0c] ;  /* 0x00016180ff2b77ac */ /* 0x000e620008000800 */
[----:B------:R-:W-:Y:S02]  /*5290*/  IMAD.U32 R96, RZ, RZ, UR4 ;  /* 0x00000004ff607e24 */ /* 0x000fe4000f8e00ff */
[----:B------:R-:W-:Y:S01]  /*52a0*/  IMAD.U32 R98, RZ, RZ, UR5 ;  /* 0x00000005ff627e24 */ /* 0x000fe2000f8e00ff */
[----:B------:R-:W1:Y:S01]  /*52b0*/  LDCU UR39, c[0x0][0xb30] ;  /* 0x00016600ff2777ac */ /* 0x000e620008000800 */
[----:B------:R-:W1:Y:S01]  /*52c0*/  LDCU.64 UR46, c[0x0][0x888] ;  /* 0x00011100ff2e77ac */ /* 0x000e620008000a00 */
[----:B------:R-:W1:Y:S01]  /*52d0*/  LDCU.64 UR40, c[0x0][0xb28] ;  /* 0x00016500ff2877ac */ /* 0x000e620008000a00 */
[----:B------:R-:W1:Y:S01]  /*52e0*/  LDCU.64 UR60, c[0x0][0x890] ;  /* 0x00011200ff3c77ac */ /* 0x000e620008000a00 */
[----:B------:R-:W1:Y:S01]  /*52f0*/  LDCU.128 UR52, c[0x0][0xb10] ;  /* 0x00016200ff3477ac */ /* 0x000e620008000c00 */
[----:B------:R-:W1:Y:S02]  /*5300*/  LDCU UR56, c[0x0][0x374] ;  /* 0x00006e80ff3877ac */ /* 0x000e640008000800 */
[----:B-1234-:R-:W-:-:S07]  /*5310*/  IMAD.IADD R37, R0, 0x1, R37 ;  /* 0x0000000100257824 */ /* 0x01efce00078e0225 */
.L_x_132:
[C---:B------:R-:W-:Y:S02]  /*5320*/  LEA R3, R89.reuse, UR44, 0x3 ;  /* 0x0000002c59037c11 */ /* 0x040fe4000f8e18ff */
[----:B------:R-:W-:Y:S02]  /*5330*/  SHF.L.U32 R0, R92, 0x1f, RZ ;  /* 0x0000001f5c007819 */ /* 0x000fe400000006ff */
[----:B------:R-:W-:Y:S02]  /*5340*/  LEA R5, R89, UR44, 0x4 ;  /* 0x0000002c59057c11 */ /* 0x000fe4000f8e20ff */
[----:B-1----:R-:W1:Y:S02]  /*5350*/  SYNCS.PHASECHK.TRANS64.TRYWAIT P0, [R3+URZ+0xa0], R0 ;  /* 0x0000a000030075a7 */ /* 0x002e6400080011ff */
[----:B-1----:R-:W-:Y:S05]  /*5360*/  @!P0 BRA `(.L_x_91) ;  /* 0x0000004c00988947 */ /* 0x002fea0003800000 */
.L_x_178:
        /* <DEDUP_REMOVED lines=11> */
[----:B------:R-:W-:Y:S01]  /*5420*/  PLOP3.LUT P0, PT, PT, PT, UP1, 0x80, 0x8 ;  /* 0x000000000008781c */ /* 0x000fe20003f0f018 */
[----:B------:R-:W-:Y:S11]  /*5430*/  UP2UR UR45, UPR, URZ, 0x2 ;  /* 0x00000002ff2d7883 */ /* 0x000ff60008000000 */
[----:B------:R-:W-:Y:S01]  /*5440*/  @!UPT UIADD3 URZ, UPT, UPT, URZ, URZ, URZ ;  /* 0x000000fffffff290 */ /* 0x000fe2000fffe0ff */
[----:B-1----:R-:W-:Y:S02]  /*5450*/  @P0 SHF.R.U32.HI R0, RZ, 0x10, R5 ;  /* 0x00000010ff000819 */ /* 0x002fe40000011605 */
        /* <DEDUP_REMOVED lines=12> */
[----:B------:R-:W2:Y:S01]  /*5520*/  LDCU UR12, c[0x0][0xb20] ;  /* 0x00016400ff0c77ac */ /* 0x000ea20008000800 */
[----:B------:R-:W-:Y:S02]  /*5530*/  UIMAD.WIDE.U32 UR4, UR56, UR55, URZ ;  /* 0x00000037380472a5 */ /* 0x000fe4000f8e00ff */
[----:B------:R-:W-:Y:S02]  /*5540*/  UIMAD.WIDE.U32 UR6, UR57, UR52, URZ ;  /* 0x00000034390672a5 */ /* 0x000fe4000f8e00ff */
[----:B------:R-:W-:Y:S02]  /*5550*/  UISETP.NE.AND UP0, UPT, UR54, 0x1, UPT ;  /* 0x000000013600788c */ /* 0x000fe4000bf05270 */
[----:B------:R-:W-:Y:S02]  /*5560*/  UIMAD.WIDE.U32 UR8, UR37, UR55, URZ ;  /* 0x00000037250872a5 */ /* 0x000fe4000f8e00ff */
[----:B------:R-:W-:Y:S02]  /*5570*/  UIMAD.WIDE.U32 UR10, UR38, UR52, URZ ;  /* 0x00000034260a72a5 */ /* 0x000fe4000f8e00ff */
[----:B------:R-:W-:Y:S02]  /*5580*/  UISETP.NE.AND UP1, UPT, UR43, 0x1, UPT ;  /* 0x000000012b00788c */ /* 0x000fe4000bf25270 */
[----:B------:R-:W-:Y:S01]  /*5590*/  UISETP.NE.AND UP2, UPT, UR42, 0x1, UPT ;  /* 0x000000012a00788c */ /* 0x000fe2000bf45270 */
[----:B------:R-:W-:Y:S02]  /*55a0*/  UMOV UR4, UR5 ;  /* 0x0000000500047c82 */ /* 0x000fe40008000000 */
[----:B--2---:R-:W-:Y:S03]  /*55b0*/  USHF.R.U32.HI UR5, URZ, UR12, UR4 ;  /* 0x0000000cff057299 */ /* 0x004fe60008011604 */
[----:B------:R-:W-:Y:S02]  /*55c0*/  UMOV UR4, UR7 ;  /* 0x0000000700047c82 */ /* 0x000fe40008000000 */
[----:B------:R-:W-:Y:S02]  /*55d0*/  USHF.R.U32.HI UR7, URZ, UR53, UR4 ;  /* 0x00000035ff077299 */ /* 0x000fe40008011604 */
[----:B------:R-:W-:Y:S02]  /*55e0*/  USEL UR4, UR56, UR5, !UP0 ;  /* 0x0000000538047287 */ /* 0x000fe4000c000000 */
[----:B------:R-:W-:Y:S01]  /*55f0*/  USEL UR7, UR57, UR7, !UP1 ;  /* 0x0000000739077287 */ /* 0x000fe2000c800000 */
[----:B------:R-:W-:Y:S01]  /*5600*/  UMOV UR5, UR9 ;  /* 0x0000000900057c82 */ /* 0x000fe20008000000 */
[----:B------:R-:W-:Y:S02]  /*5610*/  UIMAD.WIDE.U32 UR8, UR4, UR40, URZ ;  /* 0x00000028040872a5 */ /* 0x000fe4000f8e00ff */
[----:B------:R-:W-:Y:S03]  /*5620*/  USHF.R.U32.HI UR6, URZ, UR12, UR5 ;  /* 0x0000000cff067299 */ /* 0x000fe60008011605 */
[----:B------:R-:W-:Y:S01]  /*5630*/  UMOV UR5, UR11 ;  /* 0x0000000b00057c82 */ /* 0x000fe20008000000 */
[----:B------:R-:W-:Y:S02]  /*5640*/  UIMAD.WIDE.U32 UR10, UR7, UR40, URZ ;  /* 0x00000028070a72a5 */ /* 0x000fe4000f8e00ff */
[----:B------:R-:W-:Y:S02]  /*5650*/  USHF.R.U32.HI UR12, URZ, UR53, UR5 ;  /* 0x00000035ff0c7299 */ /* 0x000fe40008011605 */
[----:B------:R-:W-:Y:S01]  /*5660*/  USEL UR6, UR37, UR6, !UP0 ;  /* 0x0000000625067287 */ /* 0x000fe2000c000000 */
[----:B------:R-:W-:Y:S02]  /*5670*/  UMOV UR5, UR9 ;  /* 0x0000000900057c82 */ /* 0x000fe40008000000 */
[----:B------:R-:W-:Y:S01]  /*5680*/  UMOV UR10, UR11 ;  /* 0x0000000b000a7c82 */ /* 0x000fe20008000000 */
[----:B------:R-:W-:Y:S02]  /*5690*/  @UP2 USHF.R.U32.HI UR4, URZ, UR41, UR5 ;  /* 0x00000029ff042299 */ /* 0x000fe40008011605 */
[----:B------:R-:W-:Y:S02]  /*56a0*/  @UP2 USHF.R.U32.HI UR7, URZ, UR41, UR10 ;  /* 0x00000029ff072299 */ /* 0x000fe4000801160a */
[----:B------:R-:W-:Y:S02]  /*56b0*/  UIMAD UR4, UR42, UR4, URZ ;  /* 0x000000042a0472a4 */ /* 0x000fe4000f8e02ff */
        /* <DEDUP_REMOVED lines=8> */
[----:B------:R-:W-:Y:S02]  /*5740*/  USEL UR11, UR6, UR4, !UP2 ;  /* 0x00000004060b7287 */ /* 0x000fe4000d000000 */
[----:B------:R-:W-:Y:S02]  /*5750*/  UIADD3 UR8, UPT, UPT, -UR5, URZ, URZ ;  /* 0x000000ff05087290 */ /* 0x000fe4000fffe1ff */
[----:B------:R-:W-:Y:S01]  /*5760*/  UIADD3 UR10, UPT, UPT, -UR11, URZ, URZ ;  /* 0x000000ff0b0a7290 */ /* 0x000fe2000fffe1ff */
[----:B------:R-:W-:Y:S01]  /*5770*/  @!UP0 UMOV UR4, UR9 ;  /* 0x0000000900048c82 */ /* 0x000fe20008000000 */
[----:B------:R-:W-:Y:S02]  /*5780*/  UIADD3 UR9, UPT, UPT, -UR6, URZ, URZ ;  /* 0x000000ff06097290 */ /* 0x000fe4000fffe1ff */
[----:B------:R-:W-:Y:S02]  /*5790*/  @!UP0 USHF.R.U32.HI UR4, URZ, UR41, UR4 ;  /* 0x00000029ff048299 */ /* 0x000fe40008011604 */
[----:B------:R-:W-:Y:S02]  /*57a0*/  UIMAD UR10, UR42, UR10, UR6 ;  /* 0x0000000a2a0a72a4 */ /* 0x000fe4000f8e0206 */
[----:B------:R-:W-:Y:S04]  /*57b0*/  @!UP0 USEL UR4, UR5, UR4, !UP2 ;  /* 0x0000000405048287 */ /* 0x000fe8000d000000 */
[----:B------:R-:W-:Y:S02]  /*57c0*/  @!UP0 UIMAD UR10, UR7, UR10, UR4 ;  /* 0x0000000a070a82a4 */ /* 0x000fe4000f8e0204 */
[----:B------:R-:W-:Y:S02]  /*57d0*/  @!UP0 UIADD3 UR11, UPT, UPT, UR11, -UR4, URZ ;  /* 0x800000040b0b8290 */ /* 0x000fe4000fffe0ff */
[----:B------:R-:W-:Y:S02]  /*57e0*/  UIMAD UR7, UR43, UR8, UR38 ;  /* 0x000000082b0772a4 */ /* 0x000fe4000f8e0226 */
[----:B------:R-:W-:Y:S02]  /*57f0*/  @!UP0 UIMAD UR6, UR11, UR42, UR5 ;  /* 0x0000002a0b0682a4 */ /* 0x000fe4000f8e0205 */
[----:B------:R-:W-:Y:S01]  /*5800*/  UIMAD UR4, UR54, UR9, UR37 ;  /* 0x00000009360472a4 */ /* 0x000fe2000f8e0225 */
[----:B------:R-:W-:Y:S02]  /*5810*/  @!UP0 UMOV UR5, UR10 ;  /* 0x0000000a00058c82 */ /* 0x000fe40008000000 */
[----:B------:R-:W-:Y:S02]  /*5820*/  UIMAD UR38, UR5, UR43, UR7 ;  /* 0x0000002b052672a4 */ /* 0x000fe4000f8e0207 */
[----:B------:R-:W-:Y:S11]  /*5830*/  UIMAD UR37, UR6, UR54, UR4 ;  /* 0x00000036062572a4 */ /* 0x000ff6000f8e0204 */
[----:B------:R-:W-:Y:S01]  /*5840*/  @!UPT UIADD3 URZ, UPT, UPT, URZ, URZ, URZ ;  /* 0x000000fffffff290 */ /* 0x000fe2000fffe0ff */
.L_x_92:
[----:B------:R-:W-:Y:S01]  /*5850*/  UISETP.NE.AND UP0, UPT, UR39, 0x1, UPT ;  /* 0x000000012700788c */ /* 0x000fe2000bf05270 */
[----:B------:R-:W-:Y:S01]  /*5860*/  IADD3 R89, PT, PT, R89, 0x1, RZ ;  /* 0x0000000159597810 */ /* 0x000fe20007ffe0ff */
[----:B------:R-:W-:Y:S02]  /*5870*/  UIADD3 UR11, UPT, UPT, UR44, 0x200, URZ ;  /* 0x000002002c0b7890 */ /* 0x000fe4000fffe0ff */
[----:B------:R-:W-:Y:S02]  /*5880*/  USHF.L.U32 UR50, UR16, 0x6, URZ ;  /* 0x0000000610327899 */ /* 0x000fe400080006ff */
[----:B------:R-:W-:Y:S05]  /*5890*/  USHF.L.U32 UR49, UR20, 0x8, URZ ;  /* 0x0000000814317899 */ /* 0x000fea00080006ff */
[----:B------:R-:W2:Y:S01]  /*58a0*/  @!UP0 LDCU.128 UR12, c[0x0][0xb10] ;  /* 0x00016200ff0c87ac */ /* 0x000ea20008000c00 */
[----:B------:R-:W3:Y:S01]  /*58b0*/  @!UP0 LDCU UR5, c[0x0][0xb0c] ;  /* 0x00016180ff0587ac */ /* 0x000ee20008000800 */
[----:B------:R-:W4:Y:S01]  /*58c0*/  @!UP0 LDCU UR10, c[0x0][0xb20] ;  /* 0x00016400ff0a87ac */ /* 0x000f220008000800 */
[----:B--2---:R-:W-:Y:S02]  /*58d0*/  UIMAD.WIDE.U32 UR8, UR38, UR12, URZ ;  /* 0x0000000c260872a5 */ /* 0x004fe4000f8e00ff */
[----:B------:R-:W-:Y:S02]  /*58e0*/  UIMAD.WIDE.U32 UR6, UR37, UR15, URZ ;  /* 0x0000000f250672a5 */ /* 0x000fe4000f8e00ff */
[----:B------:R-:W-:Y:S03]  /*58f0*/  @!UP0 UISETP.NE.AND UP1, UPT, UR14, 0x1, UPT ;  /* 0x000000010e00888c */ /* 0x000fe6000bf25270 */
[----:B------:R-:W-:Y:S01]  /*5900*/  @!UP0 UMOV UR4, UR9 ;  /* 0x0000000900048c82 */ /* 0x000fe20008000000 */
[----:B---3--:R-:W-:Y:S02]  /*5910*/  @!UP0 UISETP.NE.AND UP2, UPT, UR5, 0x1, UPT ;  /* 0x000000010500888c */ /* 0x008fe4000bf45270 */
[----:B------:R-:W-:Y:S01]  /*5920*/  @!UP0 USHF.R.U32.HI UR4, URZ, UR13, UR4 ;  /* 0x0000000dff048299 */ /* 0x000fe20008011604 */
[----:B------:R-:W-:Y:S02]  /*5930*/  @!UP0 UMOV UR6, UR7 ;  /* 0x0000000700068c82 */ /* 0x000fe40008000000 */
[----:B----4-:R-:W-:Y:S02]  /*5940*/  @!UP0 USHF.R.U32.HI UR6, URZ, UR10, UR6 ;  /* 0x0000000aff068299 */ /* 0x010fe40008011606 */
[----:B------:R-:W-:Y:S02]  /*5950*/  @!UP0 USEL UR7, UR38, UR4, !UP2 ;  /* 0x0000000426078287 */ /* 0x000fe4000d000000 */
[----:B------:R-:W-:Y:S04]  /*5960*/  @!UP0 USEL UR6, UR37, UR6, !UP1 ;  /* 0x0000000625068287 */ /* 0x000fe8000c800000 */
[----:B------:R-:W-:Y:S02]  /*5970*/  @!UP0 UIADD3 UR4, UPT, UPT, -UR7, UR6, URZ ;  /* 0x0000000607048290 */ /* 0x000fe4000fffe1ff */
[----:B------:R-:W-:Y:S02]  /*5980*/  @!UP0 UIADD3 UR6, UPT, UPT, UR7, -UR6, URZ ;  /* 0x8000000607068290 */ /* 0x000fe4000fffe0ff */
[----:B------:R-:W-:Y:S02]  /*5990*/  @!UP0 UIMAD UR38, UR4, UR5, UR38 ;  /* 0x00000005042682a4 */ /* 0x000fe4000f8e0226 */
[----:B------:R-:W-:Y:S02]  /*59a0*/  @!UP0 UIMAD UR37, UR6, UR14, UR37 ;  /* 0x0000000e062582a4 */ /* 0x000fe4000f8e0225 */
[----:B------:R-:W-:Y:S09]  /*59b0*/  ULOP3.LUT UP0, URZ, UR11, 0x1b0, URZ, 0xc0, !UPT ;  /* 0x000001b00bff7892 */ /* 0x000ff2000f80c0ff */
[----:B------:R-:W-:Y:S05]  /*59c0*/  BRA.U !UP0, `(.L_x_93) ;  /* 0x0000000108407547 */ /* 0x000fea000b800000 */
[----:B------:R-:W2:Y:S01]  /*59d0*/  LDCU.64 UR8, c[0x4][0x88] ;  /* 0x01001100ff0877ac */ /* 0x000ea20008000a00 */
[----:B------:R-:W-:Y:S01]  /*59e0*/  MOV R3, 0x0 ;  /* 0x0000000000037802 */ /* 0x000fe20000000f00 */
[----:B------:R-:W-:Y:S02]  /*59f0*/  HFMA2 R12, -RZ, RZ, 0, 5.9604644775390625e-08 ;  /* 0x00000001ff0c7431 */ /* 0x000fe400000001ff */
[----:B------:R-:W-:Y:S02]  /*5a00*/  IMAD.MOV.U32 R8, RZ, RZ, 0x70 ;  /* 0x00000070ff087424 */ /* 0x000fe400078e00ff */
[----:B------:R-:W-:Y:S01]  /*5a10*/  IMAD.MOV.U32 R13, RZ, RZ, RZ ;  /* 0x000000ffff0d7224 */ /* 0x000fe200078e00ff */
[----:B------:R-:W3:Y:S01]  /*5a20*/  LDCU.64 UR6, c[0x4][0x90] ;  /* 0x01001200ff0677ac */ /* 0x000ee20008000a00 */
[----:B------:R-:W4:Y:S01]  /*5a30*/  LDC.64 R2, c[0x4][R3] ;  /* 0x0100000003027b82 */ /* 0x000f220000000a00 */
[----:B------:R-:W1:Y:S01]  /*5a40*/  LDCU.64 UR4, c[0x4][0x8] ;  /* 0x01000100ff0477ac */ /* 0x000e620008000a00 */
[----:B--2---:R-:W-:Y:S01]  /*5a50*/  MOV R5, UR9 ;  /* 0x0000000900057c02 */ /* 0x004fe20008000f00 */
[----:B------:R-:W-:Y:S01]  /*5a60*/  IMAD.U32 R4, RZ, RZ, UR8 ;  /* 0x00000008ff047e24 */ /* 0x000fe2000f8e00ff */
[----:B---3--:R-:W-:Y:S01]  /*5a70*/  MOV R7, UR7 ;  /* 0x0000000700077c02 */ /* 0x008fe20008000f00 */
[----:B------:R-:W-:Y:S01]  /*5a80*/  IMAD.U32 R6, RZ, RZ, UR6 ;  /* 0x00000006ff067e24 */ /* 0x000fe2000f8e00ff */
[----:B-1----:R-:W-:Y:S01]  /*5a90*/  MOV R11, UR5 ;  /* 0x00000005000b7c02 */ /* 0x002fe20008000f00 */
[----:B------:R-:W-:Y:S02]  /*5aa0*/  IMAD.U32 R10, RZ, RZ, UR4 ;  /* 0x00000004ff0a7e24 */ /* 0x000fe4000f8e00ff */
[----:B------:R-:W-:Y:S07]  /*5ab0*/  LEPC R20, `(.L_x_93) ;  /* 0x000000001014794e */ /* 0x000fee0000000000 */
[----:B----45:R-:W-:Y:S05]  /*5ac0*/  CALL.ABS.NOINC R2 ;  /* 0x0000000002007343 */ /* 0x030fea0003c00000 */
.L_x_93:
[----:B------:R-:W-:Y:S01]  /*5ad0*/  LOP3.LUT P0, RZ, R96, 0x1b0, RZ, 0xc0, !PT ;  /* 0x000001b060ff7812 */ /* 0x000fe2000780c0ff */
[----:B------:R-:W-:Y:S11]  /*5ae0*/  BSSY.RECONVERGENT B6, `(.L_x_94) ;  /* 0x0000013000067945 */ /* 0x000ff60003800200 */
[----:B------:R-:W-:Y:S01]  /*5af0*/  @!UPT UIADD3 URZ, UPT, UPT, URZ, URZ, URZ ;  /* 0x000000fffffff290 */ /* 0x000fe2000fffe0ff */
[----:B------:R-:W-:Y:S05]  /*5b00*/  @!P0 BRA `(.L_x_95) ;  /* 0x0000000000408947 */ /* 0x000fea0003800000 */
        /* <DEDUP_REMOVED lines=16> */
.L_x_95:
[----:B------:R-:W-:Y:S05]  /*5c10*/  BSYNC.RECONVERGENT B6 ;  /* 0x0000000000067941 */ /* 0x000fea0003800200 */
.L_x_94:
[----:B------:R-:W-:Y:S01]  /*5c20*/  R2UR UR4, R88 ;  /* 0x00000000580472ca */ /* 0x000fe200000e0000 */
[----:B------:R-:W-:Y:S01]  /*5c30*/  UISETP.NE.U32.AND UP0, UPT, UR60, URZ, UPT ;  /* 0x000000ff3c00728c */ /* 0x000fe2000bf05070 */
[----:B------:R-:W-:Y:S02]  /*5c40*/  ISETP.NE.U32.AND P4, PT, R82, RZ, PT ;  /* 0x000000ff5200720c */ /* 0x000fe40003f85070 */
[----:B------:R-:W-:Y:S01]  /*5c50*/  ISETP.NE.U32.AND P2, PT, RZ, UR46, PT ;  /* 0x0000002eff007c0c */ /* 0x000fe2000bf45070 */
[----:B------:R-:W-:Y:S01]  /*5c60*/  UISETP.NE.AND.EX UP1, UPT, UR61, URZ, UPT, UP0 ;  /* 0x000000ff3d00728c */ /* 0x000fe2000bf25300 */
[----:B------:R-:W-:Y:S01]  /*5c70*/  ISETP.NE.AND.EX P4, PT, R83, RZ, PT, P4 ;  /* 0x000000ff5300720c */ /* 0x000fe20003f85340 */
[----:B------:R-:W-:Y:S01]  /*5c80*/  UPLOP3.LUT UP0, UPT, UPT, UPT, UPT, 0x40, 0x4 ;  /* 0x000000000004789c */ /* 0x000fe20003f0e870 */
[----:B------:R-:W-:Y:S05]  /*5c90*/  ISETP.NE.AND.EX P2, PT, RZ, UR47, PT, P2 ;  /* 0x0000002fff007c0c */ /* 0x000fea000bf45320 */
[----:B------:R-:W-:Y:S06]  /*5ca0*/  UISETP.NE.AND UP2, UPT, UR4, URZ, UPT ;  /* 0x000000ff0400728c */ /* 0x000fec000bf45270 */
[----:B------:R-:W-:Y:S05]  /*5cb0*/  PLOP3.LUT P1, PT, PT, PT, UP2, 0x80, 0x8 ;  /* 0x000000000008781c */ /* 0x000fea0003f2f028 */
[----:B------:R-:W-:Y:S06]  /*5cc0*/  @UP2 UPLOP3.LUT UP0, UPT, UPT, UPT, UP1, 0x80, 0x8 ;  /* 0x000000000008289c */ /* 0x000fec0003f0f010 */
[----:B------:R-:W-:Y:S01]  /*5cd0*/  PLOP3.LUT P0, PT, PT, PT, UP0, 0x80, 0x8 ;  /* 0x000000000008781c */ /* 0x000fe20003f0f008 */
[----:B------:R-:W-:Y:S01]  /*5ce0*/  @!UPT UIADD3 URZ, UPT, UPT, URZ, URZ, URZ ;  /* 0x000000fffffff290 */ /* 0x000fe2000fffe0ff */
[----:B------:R-:W-:Y:S11]  /*5cf0*/  BRA.U !UP1, `(.L_x_96) ;  /* 0x00000001093c7547 */ /* 0x000ff6000b800000 */
[----:B------:R-:W-:Y:S01]  /*5d00*/  UISETP.NE.U32.AND UP0, UPT, UR46, URZ, UPT ;  /* 0x000000ff2e00728c */ /* 0x000fe2000bf05070 */
[----:B-1----:R-:W-:Y:S01]  /*5d10*/  HFMA2 R0, -RZ, RZ, 0, 5.9604644775390625e-08 ;  /* 0x00000001ff007431 */ /* 0x002fe200000001ff */
[----:B------:R-:W1:Y:S01]  /*5d20*/  LDCU.64 UR8, c[0x0][0x358] ;  /* 0x00006b00ff0877ac */ /* 0x000e620008000a00 */
[----:B------:R-:W-:Y:S01]  /*5d30*/  IMAD.MOV.U32 R85, RZ, RZ, 0x1 ;  /* 0x00000001ff557424 */ /* 0x000fe200078e00ff */
[----:B------:R-:W-:Y:S06]  /*5d40*/  UISETP.NE.AND.EX UP0, UPT, UR47, URZ, UPT, UP0 ;  /* 0x000000ff2f00728c */ /* 0x000fec000bf05300 */
[----:B------:R-:W-:Y:S05]  /*5d50*/  PLOP3.LUT P3, PT, PT, PT, UP0, 0x80, 0x8 ;  /* 0x000000000008781c */ /* 0x000fea0003f6f008 */
[----:B------:R-:W2:Y:S01]  /*5d60*/  @UP0 LDCU.64 UR4, c[0x0][0x888] ;  /* 0x00011100ff0407ac */ /* 0x000ea20008000a00 */
[----:B------:R-:W-:Y:S07]  /*5d70*/  @UP0 UIMAD UR6, UR36, UR60, URZ ;  /* 0x0000003c240602a4 */ /* 0x000fee000f8e02ff */
[----:B------:R-:W-:Y:S01]  /*5d80*/  @!P3 PRMT R85, R0, 0x7610, R85 ;  /* 0x000076100055b816 */ /* 0x000fe20000000055 */
[----:B--2---:R-:W-:Y:S06]  /*5d90*/  @UP0 UIMAD.WIDE UR4, UR6, 0x4, UR4 ;  /* 0x00000004060408a5 */ /* 0x004fec000f8e0204 */
[----:B------:R-:W-:Y:S01]  /*5da0*/  IMAD.U32 R2, RZ, RZ, UR4 ;  /* 0x00000004ff027e24 */ /* 0x000fe2000f8e00ff */
[----:B------:R-:W-:Y:S04]  /*5db0*/  MOV R3, UR5 ;  /* 0x0000000500037c02 */ /* 0x000fe80008000f00 */
[----:B------:R-:W2:Y:S01]  /*5dc0*/  @!UP0 LDCU UR4, c[0x0][0x880] ;  /* 0x00011000ff0487ac */ /* 0x000ea20008000800 */
[----:B-1---5:R3:W5:Y:S02]  /*5dd0*/  @P3 LDG.E R41, desc[UR8][R2.64] ;  /* 0x0000000802293981 */ /* 0x022764000c1e1900 */
[----:B--23--:R-:W-:Y:S02]  /*5de0*/  @!P3 IMAD.U32 R41, RZ, RZ, UR4 ;  /* 0x00000004ff29be24 */ /* 0x00cfe4000f8e00ff */
.L_x_96:
[----:B------:R-:W-:Y:S05]  /*5df0*/  @!P4 BRA `(.L_x_97) ;  /* 0x000000000024c947 */ /* 0x000fea0003800000 */
[----:B------:R-:W-:Y:S01]  /*5e00*/  ISETP.NE.U32.AND P3, PT, R80, RZ, PT ;  /* 0x000000ff5000720c */ /* 0x000fe20003f65070 */
[----:B------:R-:W2:Y:S03]  /*5e10*/  LDCU.64 UR4, c[0x0][0x358] ;  /* 0x00006b00ff0477ac */ /* 0x000ea60008000a00 */
[----:B------:R-:W-:Y:S11]  /*5e20*/  ISETP.NE.AND.EX P3, PT, R81, RZ, PT, P3 ;  /* 0x000000ff5100720c */ /* 0x000ff60003f65330 */
[----:B------:R-:W-:Y:S02]  /*5e30*/  @!UPT UIADD3 URZ, UPT, UPT, URZ, URZ, URZ ;  /* 0x000000fffffff290 */ /* 0x000fe4000fffe0ff */
[----:B------:R-:W3:Y:S01]  /*5e40*/  @P3 LDC.64 R2, c[0x0][0x8a8] ;  /* 0x00022a00ff023b82 */ /* 0x000ee20000000a00 */
[----:B-1----:R-:W-:Y:S04]  /*5e50*/  @P3 IMAD R0, R82, UR36, RZ ;  /* 0x0000002452003c24 */ /* 0x002fe8000f8e02ff */
[----:B---3--:R-:W-:Y:S05]  /*5e60*/  @P3 IMAD.WIDE R2, R0, 0x4, R2 ;  /* 0x0000000400023825 */ /* 0x008fea00078e0202 */
[----:B--2--5:R2:W5:Y:S02]  /*5e70*/  @P3 LDG.E R38, desc[UR4][R2.64] ;  /* 0x0000000402263981 */ /* 0x024564000c1e1900 */
[----:B--2---:R-:W3:Y:S02]  /*5e80*/  @!P3 LDC R38, c[0x0][0x8a0] ;  /* 0x00022800ff26bb82 */ /* 0x004ee40000000800 */
.L_x_97:
[----:B-----5:R-:W-:Y:S01]  /*5e90*/  FSETP.NEU.AND P4, PT, R41, RZ, PT ;  /* 0x000000ff2900720b */ /* 0x020fe20003f8d000 */
[----:B------:R-:W-:Y:S01]  /*5ea0*/  BSSY B1, `(.L_x_98) ;  /* 0x0000042000017945 */ /* 0x000fe20003800000 */
[----:B------:R-:W-:Y:S01]  /*5eb0*/  SEL R6, RZ, 0xffffffff, P2 ;  /* 0xffffffffff067807 */ /* 0x000fe20001000000 */
[----:B------:R-:W-:Y:S01]  /*5ec0*/  IMAD.MOV.U32 R100, RZ, RZ, 0x1 ;  /* 0x00000001ff647424 */ /* 0x000fe200078e00ff */
[----:B------:R-:W-:Y:S02]  /*5ed0*/  LOP3.LUT P3, RZ, R85, 0xff, RZ, 0xc0, !PT ;  /* 0x000000ff55ff7812 */ /* 0x000fe4000786c0ff */
[----:B------:R-:W-:Y:S02]  /*5ee0*/  CS2R R78, SRZ ;  /* 0x00000000004e7805 */ /* 0x000fe4000001ff00 */
[----:B------:R-:W-:Y:S02]  /*5ef0*/  @P1 SEL R3, RZ, 0xffffffff, P4 ;  /* 0xffffffffff031807 */ /* 0x000fe40002000000 */
[----:B------:R-:W-:Y:S02]  /*5f00*/  CS2R R76, SRZ ;  /* 0x00000000004c7805 */ /* 0x000fe4000001ff00 */
[----:B------:R-:W-:Y:S02]  /*5f10*/  LEA R2, R93, UR44, 0x3 ;  /* 0x0000002c5d027c11 */ /* 0x000fe4000f8e18ff */
[----:B------:R-:W-:Y:S02]  /*5f20*/  CS2R R74, SRZ ;  /* 0x00000000004a7805 */ /* 0x000fe4000001ff00 */
[----:B------:R-:W-:Y:S02]  /*5f30*/  @P0 SEL R3, R6, R3, !P3 ;  /* 0x0000000306030207 */ /* 0x000fe40005800000 */
[----:B------:R-:W-:Y:S02]  /*5f40*/  CS2R R72, SRZ ;  /* 0x0000000000487805 */ /* 0x000fe4000001ff00 */
[----:B------:R-:W-:Y:S02]  /*5f50*/  LEA R71, R36, UR44, 0x3 ;  /* 0x0000002c24477c11 */ /* 0x000fe4000f8e18ff */
[----:B------:R-:W-:Y:S02]  /*5f60*/  @P1 LOP3.LUT R3, R3, 0x1, RZ, 0xc0, !PT ;  /* 0x0000000103031812 */ /* 0x000fe400078ec0ff */
[----:B------:R-:W-:Y:S02]  /*5f70*/  SHF.L.U32 R4, R94, 0x1f, RZ ;  /* 0x0000001f5e047819 */ /* 0x000fe400000006ff */
[----:B------:R-:W-:Y:S02]  /*5f80*/  ISETP.NE.U32.OR P6, PT, R3, 0x1, !P1 ;  /* 0x000000010300780c */ /* 0x000fe40004fc5470 */
[----:B------:R-:W-:Y:S02]  /*5f90*/  PLOP3.LUT P2, PT, PT, PT, UP1, 0x80, 0x8 ;  /* 0x000000000008781c */ /* 0x000fe40003f4f018 */
[----:B------:R-:W-:Y:S02]  /*5fa0*/  LEA.HI R39, R36, R36, RZ, 0x1 ;  /* 0x0000002424277211 */ /* 0x000fe400078f08ff */
[----:B------:R-:W-:Y:S02]  /*5fb0*/  SEL R3, RZ, 0xffffffff, P4 ;  /* 0xffffffffff037807 */ /* 0x000fe40002000000 */
[----:B------:R-:W-:Y:S01]  /*5fc0*/  P2R R102, PR, RZ, 0x40 ;  /* 0x00000040ff667803 */ /* 0x000fe20000000000 */
[C---:B-1----:R-:W-:Y:S01]  /*5fd0*/  IMAD.SHL.U32 R0, R39.reuse, 0x80, RZ ;  /* 0x0000008027007824 */ /* 0x042fe200078e00ff */
[----:B------:R-:W-:Y:S03]  /*5fe0*/  LOP3.LUT R39, R39, 0xffe, RZ, 0xc0, !PT ;  /* 0x00000ffe27277812 */ /* 0x000fe600078ec0ff */
[----:B------:R-:W-:Y:S02]  /*5ff0*/  @P6 SHF.L.U32 R5, R91, 0x1f, RZ ;  /* 0x0000001f5b056819 */ /* 0x000fe400000006ff */
[----:B------:R-:W-:Y:S01]  /*6000*/  @P2 SEL R3, R6, R3, !P3 ;  /* 0x0000000306032207 */ /* 0x000fe20005800000 */
[----:B------:R-:W-:Y:S01]  /*6010*/  IMAD.IADD R39, R36, 0x1, -R39 ;  /* 0x0000000124277824 */ /* 0x000fe200078e0a27 */
[----:B------:R-:W1:Y:S01]  /*6020*/  @P6 SYNCS.PHASECHK.TRANS64.TRYWAIT P1, [R2+URZ+0x50], R5 ;  /* 0x00005005020065a7 */ /* 0x000e6200080211ff */
[----:B------:R-:W-:Y:S02]  /*6030*/  LOP3.LUT R0, R0, 0xffffff00, RZ, 0xc0, !PT ;  /* 0xffffff0000007812 */ /* 0x000fe400078ec0ff */
[----:B------:R-:W-:Y:S03]  /*6040*/  LOP3.LUT R3, R3, 0x1, RZ, 0xc0, !PT ;  /* 0x0000000103037812 */ /* 0x000fe600078ec0ff */
[----:B------:R-:W-:Y:S01]  /*6050*/  IMAD.IADD R0, R37, 0x1, R0 ;  /* 0x0000000125007824 */ /* 0x000fe200078e0200 */
[----:B------:R-:W-:Y:S03]  /*6060*/  ISETP.NE.U32.AND P5, PT, R3, 0x1, PT ;  /* 0x000000010300780c */ /* 0x000fe60003fa5070 */
[----:B------:R-:W-:Y:S01]  /*6070*/  IMAD R39, R39, 0x100000, R0 ;  /* 0x0010000027277824 */ /* 0x000fe200078e0200 */
[----:B------:R-:W-:Y:S01]  /*6080*/  P2R R101, PR, RZ, 0x20 ;  /* 0x00000020ff657803 */ /* 0x000fe20000000000 */
[----:B------:R2:W4:Y:S01]  /*6090*/  SYNCS.PHASECHK.TRANS64.TRYWAIT P0, [R71+URZ+0xc0], R4 ;  /* 0x0000c004470075a7 */ /* 0x00052200080011ff */
[----:B-1----:R-:W-:Y:S01]  /*60a0*/  @P6 SEL R100, RZ, 0x1, !P1 ;  /* 0x00000001ff646807 */ /* 0x002fe20004800000 */
[----:B--2---:R-:W-:Y:S06]  /*60b0*/  @!P6 BRA `(.L_x_99) ;  /* 0x000000000080e947 */ /* 0x004fec0003800000 */
[----:B------:R-:W-:Y:S01]  /*60c0*/  @P5 IMAD R6, R93, 0x1000, R84 ;  /* 0x000010005d065824 */ /* 0x000fe200078e0254 */
[----:B------:R-:W1:Y:S01]  /*60d0*/  S2R R0, SR_CgaCtaId ;  /* 0x0000000000007919 */ /* 0x000e620000008800 */
[----:B------:R-:W-:Y:S01]  /*60e0*/  ISETP.NE.AND P1, PT, R100, RZ, PT ;  /* 0x000000ff6400720c */ /* 0x000fe20003f25270 */
[----:B------:R-:W-:Y:S01]  /*60f0*/  BSSY B0, `(.L_x_100) ;  /* 0x000000b000007945 */ /* 0x000fe20003800000 */
[----:B------:R-:W-:Y:S01]  /*6100*/  @P5 VIADD R5, R6, UR44 ;  /* 0x0000002c06055c36 */ /* 0x000fe20008000000 */
[----:B------:R-:W-:Y:S02]  /*6110*/  CS2R R74, SRZ ;  /* 0x00000000004a7805 */ /* 0x000fe4000001ff00 */
[----:B------:R-:W-:Y:S02]  /*6120*/  CS2R R72, SRZ ;  /* 0x0000000000487805 */ /* 0x000fe4000001ff00 */
[----:B------:R-:W-:Y:S01]  /*6130*/  CS2R R78, SRZ ;  /* 0x00000000004e7805 */ /* 0x000fe2000001ff00 */
[----:B------:R-:W-:Y:S01]  /*6140*/  @P5 IMAD R5, R95, -0x10, R5 ;  /* 0xfffffff05f055824 */ /* 0x000fe200078e0205 */
[----:B------:R-:W-:Y:S04]  /*6150*/  CS2R R76, SRZ ;  /* 0x00000000004c7805 */ /* 0x000fe8000001ff00 */
[----:B------:R-:W-:Y:S05]  /*6160*/  @P1 BRA `(.L_x_101) ;  /* 0x00000000000c1947 */ /* 0x000fea0003800000 */
[----:B------:R-:W-:Y:S04]  /*6170*/  SHF.L.U32 R3, R91, 0x1f, RZ ;  /* 0x0000001f5b037819 */ /* 0x000fe800000006ff */
[----:B------:R-:W2:Y:S02]  /*6180*/  SYNCS.PHASECHK.TRANS64.TRYWAIT P1, [R2+URZ+0x50], R3 ;  /* 0x00005003020075a7 */ /* 0x000ea400080211ff */
[----:B--2---:R-:W-:Y:S05]  /*6190*/  @!P1 BRA `(.L_x_102) ;  /* 0x0000004000209947 */ /* 0x004fea0003800000 */
.L_x_101:
[----:B------:R-:W-:Y:S05]  /*61a0*/  BSYNC B0 ;  /* 0x0000000000007941 */ /* 0x000fea0003800000 */
.L_x_100:
[----:B------:R-:W-:Y:S01]  /*61b0*/  ISETP.NE.AND P1, PT, R101, RZ, PT ;  /* 0x000000ff6500720c */ /* 0x000fe20003f25270 */
[----:B--2---:R-:W-:Y:S02]  /*61c0*/  VIADD R3, R2, 0x70 ;  /* 0x0000007002037836 */ /* 0x004fe40000000000 */
[----:B------:R-:W-:Y:S03]  /*61d0*/  VIADD R93, R93, 0x1 ;  /* 0x000000015d5d7836 */ /* 0x000fe60000000000 */
[----:B-1----:R-:W-:Y:S07]  /*61e0*/  PRMT R0, R0, 0x654, R3 ;  /* 0x0000065400007816 */ /* 0x002fee0000000003 */
[----:B------:R1:W2:Y:S04]  /*61f0*/  @P1 LDS.128 R72, [R6+UR44+0x200] ;  /* 0x0002002c06481984 */ /* 0x0002a80008000c00 */
[----:B------:R1:W1:Y:S01]  /*6200*/  @P1 LDS.128 R76, [R5+0x210] ;  /* 0x00021000054c1984 */ /* 0x0002620000000c00 */
[C---:B------:R-:W-:Y:S01]  /*6210*/  ISETP.NE.AND P1, PT, R93.reuse, 0x4, PT ;  /* 0x000000045d00780c */ /* 0x040fe20003f25270 */
[----:B------:R-:W-:Y:S01]  /*6220*/  @!PT LDS RZ, [RZ] ;  /* 0x00000000fffff984 */ /* 0x000fe20000000800 */
[----:B------:R-:W-:Y:S01]  /*6230*/  @!PT LDS RZ, [RZ] ;  /* 0x00000000fffff984 */ /* 0x000fe20000000800 */
[----:B------:R-:W-:Y:S01]  /*6240*/  @!PT LDS RZ, [RZ] ;  /* 0x00000000fffff984 */ /* 0x000fe20000000800 */
[----:B------:R-:W-:Y:S01]  /*6250*/  @!PT LDS RZ, [RZ] ;  /* 0x00000000fffff984 */ /* 0x000fe20000000800 */
[----:B------:R5:W-:Y:S06]  /*6260*/  MEMBAR.ALL.CTA ;  /* 0x0000000000007992 */ /* 0x000bec0000008000 */
[----:B-----5:R-:W5:Y:S01]  /*6270*/  FENCE.VIEW.ASYNC.S ;  /* 0x00000000000073c6 */ /* 0x020f620000000000 */
[----:B------:R-:W-:Y:S01]  /*6280*/  SEL R93, R93, RZ, P1 ;  /* 0x000000ff5d5d7207 */ /* 0x000fe20000800000 */
[----:B-----5:R5:W-:Y:S02]  /*6290*/  SYNCS.ARRIVE.TRANS64.RED.A1T0 RZ, [R0+URZ], RZ ;  /* 0x000000ff00ff79a7 */ /* 0x020be400081004ff */
[----:B-----5:R-:W-:Y:S04]  /*62a0*/  SEL R0, RZ, 0x1, P1 ;  /* 0x00000001ff007807 */ /* 0x020fe80000800000 */
[----:B--2---:R-:W-:Y:S02]  /*62b0*/  LOP3.LUT R91, R91, R0, RZ, 0x3c, !PT ;  /* 0x000000005b5b7212 */ /* 0x004fe400078e3cff */
.L_x_99:
[----:B------:R-:W-:Y:S05]  /*62c0*/  BSYNC B1 ;  /* 0x0000000000017941 */ /* 0x000fea0003800000 */
.L_x_98:
[----:B------:R-:W-:Y:S04]  /*62d0*/  SHF.R.U32.HI R3, RZ, 0x15, R39 ;  /* 0x00000015ff037819 */ /* 0x000fe80000011627 */
[----:B------:R-:W-:Y:S01]  /*62e0*/  LOP3.LUT P1, RZ, R3, 0x3, R86, 0x48, !PT ;  /* 0x0000000303ff7812 */ /* 0x000fe20007824856 */
[----:B------:R-:W-:Y:S01]  /*62f0*/  @!UPT UIADD3 URZ, UPT, UPT, URZ, URZ, URZ ;  /* 0x000000fffffff290 */ /* 0x000fe2000fffe0ff */
[----:B----4-:R-:W-:Y:S11]  /*6300*/  @P0 BRA `(.L_x_103) ;  /* 0x0000000000080947 */ /* 0x010ff60003800000 */
[----:B------:R-:W2:Y:S02]  /*6310*/  SYNCS.PHASECHK.TRANS64.TRYWAIT P0, [R71+URZ+0xc0], R4 ;  /* 0x0000c004470075a7 */ /* 0x000ea400080011ff */
[----:B--2---:R-:W-:Y:S05]  /*6320*/  @!P0 BRA `(.L_x_104) ;  /* 0x0000003c00d08947 */ /* 0x004fea0003800000 */
.L_x_103:
[----:B------:R-:W-:Y:S05]  /*6330*/  @!P1 BRA `(.L_x_105) ;  /* 0x0000000000409947 */ /* 0x000fea0003800000 */
[----:B------:R-:W1:Y:S01]  /*6340*/  LDCU.64 UR8, c[0x4][0x78] ;  /* 0x01000f00ff0877ac */ /* 0x000e620008000a00 */
[----:B------:R-:W-:Y:S01]  /*6350*/  MOV R3, 0x0 ;  /* 0x0000000000037802 */ /* 0x000fe20000000f00 */
[----:B------:R-:W-:Y:S02]  /*6360*/  HFMA2 R12, -RZ, RZ, 0, 5.9604644775390625e-08 ;  /* 0x00000001ff0c7431 */ /* 0x000fe400000001ff */
[----:B------:R-:W-:Y:S02]  /*6370*/  IMAD.MOV.U32 R8, RZ, RZ, 0x192 ;  /* 0x00000192ff087424 */ /* 0x000fe400078e00ff */
[----:B------:R-:W-:Y:S01]  /*6380*/  IMAD.MOV.U32 R13, RZ, RZ, RZ ;  /* 0x000000ffff0d7224 */ /* 0x000fe200078e00ff */
[----:B------:R-:W4:Y:S01]  /*6390*/  LDCU.64 UR6, c[0x4][0x80] ;  /* 0x01001000ff0677ac */ /* 0x000f220008000a00 */
[----:B------:R-:W3:Y:S01]  /*63a0*/  LDC.64 R2, c[0x4][R3] ;  /* 0x0100000003027b82 */ /* 0x000ee20000000a00 */
[----:B------:R-:W5:Y:S01]  /*63b0*/  LDCU.64 UR4, c[0x4][0x18] ;  /* 0x01000300ff0477ac */ /* 0x000f620008000a00 */
[----:B-1----:R-:W-:Y:S01]  /*63c0*/  MOV R5, UR9 ;  /* 0x0000000900057c02 */ /* 0x002fe20008000f00 */
[----:B--2---:R-:W-:Y:S01]  /*63d0*/  IMAD.U32 R4, RZ, RZ, UR8 ;  /* 0x00000008ff047e24 */ /* 0x004fe2000f8e00ff */
[----:B----4-:R-:W-:Y:S01]  /*63e0*/  MOV R7, UR7 ;  /* 0x0000000700077c02 */ /* 0x010fe20008000f00 */
[----:B------:R-:W-:Y:S01]  /*63f0*/  IMAD.U32 R6, RZ, RZ, UR6 ;  /* 0x00000006ff067e24 */ /* 0x000fe2000f8e00ff */
[----:B-----5:R-:W-:Y:S01]  /*6400*/  MOV R11, UR5 ;  /* 0x00000005000b7c02 */ /* 0x020fe20008000f00 */
[----:B------:R-:W-:Y:S02]  /*6410*/  IMAD.U32 R10, RZ, RZ, UR4 ;  /* 0x00000004ff0a7e24 */ /* 0x000fe4000f8e00ff */
[----:B------:R-:W-:Y:S07]  /*6420*/  LEPC R20, `(.L_x_105) ;  /* 0x000000001014794e */ /* 0x000fee0000000000 */
[----:B---3--:R-:W-:Y:S05]  /*6430*/  CALL.ABS.NOINC R2 ;  /* 0x0000000002007343 */ /* 0x008fea0003c00000 */
.L_x_105:
[-C--:B------:R-:W-:Y:S01]  /*6440*/  F2FP.F16.E4M3.UNPACK_B R42, R72.reuse ;  /* 0x00000048ff2a723e */ /* 0x080fe200020006ff */
[----:B------:R-:W-:Y:S05]  /*6450*/  WARPSYNC.ALL ;  /* 0x0000000000007948 */ /* 0x000fea0003800000 */
[----:B------:R-:W-:Y:S01]  /*6460*/  R2UR UR4, R39 ;  /* 0x00000000270472ca */ /* 0x000fe200000e0000 */
[--C-:B------:R-:W-:Y:S01]  /*6470*/  HADD2.F32 R40, -RZ, R42.reuse.H0_H0 ;  /* 0x2000002aff287230 */ /* 0x100fe20000004100 */
[----:B------:R-:W-:Y:S01]  /*6480*/  F2FP.F16.E4M3.UNPACK_B R43, R72.H1 ;  /* 0x00000048ff2b723e */ /* 0x000fe200030006ff */
[----:B------:R-:W-:Y:S01]  /*6490*/  HADD2.F32 R42, -RZ, R42.H1_H1 ;  /* 0x3000002aff2a7230 */ /* 0x000fe20000004100 */
[-C--:B------:R-:W-:Y:S01]  /*64a0*/  F2FP.F16.E4M3.UNPACK_B R45, R73.reuse ;  /* 0x00000049ff2d723e */ /* 0x080fe200020006ff */
[----:B------:R-:W-:Y:S01]  /*64b0*/  BSSY.RECONVERGENT B0, `(.L_x_106) ;  /* 0x0000099000007945 */ /* 0x000fe20003800200 */
[----:B------:R-:W-:Y:S01]  /*64c0*/  F2FP.F16.E4M3.UNPACK_B R47, R73.H1 ;  /* 0x00000049ff2f723e */ /* 0x000fe200030006ff */
[--C-:B------:R-:W-:Y:S01]  /*64d0*/  HADD2.F32 R44, -RZ, R43.reuse.H0_H0 ;  /* 0x2000002bff2c7230 */ /* 0x100fe20000004100 */
[-C--:B------:R-:W-:Y:S01]  /*64e0*/  F2FP.F16.E4M3.UNPACK_B R49, R74.reuse ;  /* 0x0000004aff31723e */ /* 0x080fe200020006ff */
[----:B------:R-:W-:Y:S01]  /*64f0*/  HADD2.F32 R46, -RZ, R43.H1_H1 ;  /* 0x3000002bff2e7230 */ /* 0x000fe20000004100 */
[----:B------:R-:W-:Y:S01]  /*6500*/  F2FP.F16.E4M3.UNPACK_B R51, R74.H1 ;  /* 0x0000004aff33723e */ /* 0x000fe200030006ff */
[--C-:B------:R-:W-:Y:S01]  /*6510*/  HADD2.F32 R43, -RZ, R45.reuse.H0_H0 ;  /* 0x2000002dff2b7230 */ /* 0x100fe20000004100 */
[-C--:B------:R-:W-:Y:S01]  /*6520*/  F2FP.F16.E4M3.UNPACK_B R53, R75.reuse ;  /* 0x0000004bff35723e */ /* 0x080fe200020006ff */
[----:B-12---:R-:W-:Y:S01]  /*6530*/  LDTM.16dp32bit_t0_t15.x32 R4, tmem[UR4] ;  /* 0x00000004000479ee */ /* 0x006fe20008a80000 */
[----:B------:R-:W3:Y:S01]  /*6540*/  LDTM.16dp32bit_t16_t31.x32 R4, tmem[UR4+0x20] ;  /* 0x00002004000479ee */ /* 0x000ee20008aa0000 */
[----:B------:R-:W-:Y:S01]  /*6550*/  IADD3 R112, PT, PT, R84, UR44, RZ ;  /* 0x0000002c54707c10 */ /* 0x000fe2000fffe0ff */
[----:B------:R-:W-:Y:S01]  /*6560*/  HADD2.F32 R48, -RZ, R45.H1_H1 ;  /* 0x3000002dff307230 */ /* 0x000fe20000004100 */
[----:B------:R-:W-:Y:S01]  /*6570*/  SHF.L.U32 R103, R90, 0x4, RZ ;  /* 0x000000045a677819 */ /* 0x000fe200000006ff */
[----:B------:R-:W-:Y:S01]  /*6580*/  HADD2.F32 R52, -RZ, R49.H1_H1 ;  /* 0x30000031ff347230 */ /* 0x000fe20000004100 */
[----:B------:R-:W-:Y:S01]  /*6590*/  F2FP.F16.E4M3.UNPACK_B R55, R75.H1 ;  /* 0x0000004bff37723e */ /* 0x000fe200030006ff */
[----:B------:R-:W-:Y:S01]  /*65a0*/  HADD2.F32 R56, -RZ, R53.H1_H1 ;  /* 0x30000035ff387230 */ /* 0x000fe20000004100 */
[-C--:B------:R-:W-:Y:S01]  /*65b0*/  F2FP.F16.E4M3.UNPACK_B R57, R76.reuse ;  /* 0x0000004cff39723e */ /* 0x080fe200020006ff */
[--C-:B------:R-:W-:Y:S01]  /*65c0*/  HADD2.F32 R45, -RZ, R47.reuse.H0_H0 ;  /* 0x2000002fff2d7230 */ /* 0x100fe20000004100 */
[----:B------:R-:W-:Y:S01]  /*65d0*/  F2FP.F16.E4M3.UNPACK_B R59, R76.H1 ;  /* 0x0000004cff3b723e */ /* 0x000fe200030006ff */
[----:B------:R-:W-:Y:S01]  /*65e0*/  HADD2.F32 R50, -RZ, R47.H1_H1 ;  /* 0x3000002fff327230 */ /* 0x000fe20000004100 */
[-C--:B------:R-:W-:Y:S01]  /*65f0*/  F2FP.F16.E4M3.UNPACK_B R61, R77.reuse ;  /* 0x0000004dff3d723e */ /* 0x080fe200020006ff */
[----:B------:R-:W-:Y:S01]  /*6600*/  HADD2.F32 R47, -RZ, R49.H0_H0 ;  /* 0x20000031ff2f7230 */ /* 0x000fe20000004100 */
[----:B------:R-:W-:Y:S01]  /*6610*/  F2FP.F16.E4M3.UNPACK_B R63, R77.H1 ;  /* 0x0000004dff3f723e */ /* 0x000fe200030006ff */
[----:B------:R-:W-:Y:S01]  /*6620*/  HADD2.F32 R60, -RZ, R57.H1_H1 ;  /* 0x30000039ff3c7230 */ /* 0x000fe20000004100 */
[-C--:B------:R-:W-:Y:S01]  /*6630*/  F2FP.F16.E4M3.UNPACK_B R65, R78.reuse ;  /* 0x0000004eff41723e */ /* 0x080fe200020006ff */
[----:B------:R-:W-:Y:S01]  /*6640*/  HADD2.F32 R64, -RZ, R61.H1_H1 ;  /* 0x3000003dff407230 */ /* 0x000fe20000004100 */
[----:B------:R-:W-:Y:S01]  /*6650*/  F2FP.F16.E4M3.UNPACK_B R67, R78.H1 ;  /* 0x0000004eff43723e */ /* 0x000fe200030006ff */
[----:B------:R-:W-:Y:S01]  /*6660*/  HADD2.F32 R49, -RZ, R51.H0_H0 ;  /* 0x20000033ff317230 */ /* 0x000fe20000004100 */
[----:B------:R-:W-:Y:S01]  /*6670*/  ISETP.NE.AND P0, PT, R97, RZ, PT ;  /* 0x000000ff6100720c */ /* 0x000fe20003f05270 */
[----:B------:R-:W-:Y:S01]  /*6680*/  HADD2.F32 R68, -RZ, R65.H1_H1 ;  /* 0x30000041ff447230 */ /* 0x000fe20000004100 */
[----:B------:R-:W-:Y:S01]  /*6690*/  ISETP.NE.AND P6, PT, R102, RZ, PT ;  /* 0x000000ff6600720c */ /* 0x000fe20003fc5270 */
[----:B------:R-:W-:Y:S02]  /*66a0*/  HADD2.F32 R54, -RZ, R51.H1_H1 ;  /* 0x30000033ff367230 */ /* 0x000fe40000004100 */
[C---:B---3--:R-:W-:Y:S01]  /*66b0*/  FMUL R0, R38.reuse, R4 ;  /* 0x0000000426007220 */ /* 0x048fe20000400000 */
[C---:B------:R-:W-:Y:S01]  /*66c0*/  FMUL R2, R38.reuse, R5 ;  /* 0x0000000526027220 */ /* 0x040fe20000400000 */
[C---:B------:R-:W-:Y:S01]  /*66d0*/  FMUL R4, R38.reuse, R8 ;  /* 0x0000000826047220 */ /* 0x040fe20000400000 */
[C---:B------:R-:W-:Y:S01]  /*66e0*/  FMUL R5, R38.reuse, R9 ;  /* 0x0000000926057220 */ /* 0x040fe20000400000 */
[C---:B------:R-:W-:Y:S01]  /*66f0*/  FFMA R0, R41.reuse, R40, R0 ;  /* 0x0000002829007223 */ /* 0x040fe20000000000 */
[C---:B------:R-:W-:Y:S01]  /*6700*/  FFMA R2, R41.reuse, R42, R2 ;  /* 0x0000002a29027223 */ /* 0x040fe20000000002 */
[C---:B------:R-:W-:Y:S01]  /*6710*/  FMUL R8, R38.reuse, R12 ;  /* 0x0000000c26087220 */ /* 0x040fe20000400000 */
[C---:B------:R-:W-:Y:S01]  /*6720*/  FMUL R9, R38.reuse, R13 ;  /* 0x0000000d26097220 */ /* 0x040fe20000400000 */
[----:B------:R-:W-:Y:S02]  /*6730*/  HADD2.F32 R51, -RZ, R53.H0_H0 ;  /* 0x20000035ff337230 */ /* 0x000fe40000004100 */
[C---:B------:R-:W-:Y:S01]  /*6740*/  FMUL R12, R38.reuse, R16 ;  /* 0x00000010260c7220 */ /* 0x040fe20000400000 */
        /* <DEDUP_REMOVED lines=13> */
[C---:B------:R-:W-:Y:S01]  /*6820*/  FFMA R3, R41.reuse, R44, R3 ;  /* 0x0000002c29037223 */ /* 0x040fe20000000003 */
[----:B------:R-:W-:Y:S01]  /*6830*/  F2FP.F16.E4M3.UNPACK_B R40, R79 ;  /* 0x0000004fff28723e */ /* 0x000fe200020006ff */
[C---:B------:R-:W-:Y:S01]  /*6840*/  FFMA R7, R41.reuse, R46, R7 ;  /* 0x0000002e29077223 */ /* 0x040fe20000000007 */
[C---:B------:R-:W-:Y:S01]  /*6850*/  FFMA R4, R41.reuse, R43, R4 ;  /* 0x0000002b29047223 */ /* 0x040fe20000000004 */
[----:B------:R-:W-:Y:S01]  /*6860*/  F2FP.F16.E4M3.UNPACK_B R42, R79.H1 ;  /* 0x0000004fff2a723e */ /* 0x000fe200030006ff */
[C---:B------:R-:W-:Y:S01]  /*6870*/  FFMA R5, R41.reuse, R48, R5 ;  /* 0x0000003029057223 */ /* 0x040fe20000000005 */
[----:B------:R-:W-:Y:S01]  /*6880*/  FFMA R6, R41, R45, R6 ;  /* 0x0000002d29067223 */ /* 0x000fe20000000006 */
[----:B------:R-:W-:Y:S01]  /*6890*/  F2FP.SATFINITE.E4M3.F32.PACK_AB_MERGE_C R99, R7, R3, RZ ;  /* 0x000000030763723e */ /* 0x000fe200048070ff */
[C---:B------:R-:W-:Y:S01]  /*68a0*/  FFMA R11, R41.reuse, R50, R11 ;  /* 0x00000032290b7223 */ /* 0x040fe2000000000b */
[C---:B------:R-:W-:Y:S01]  /*68b0*/  FFMA R8, R41.reuse, R47, R8 ;  /* 0x0000002f29087223 */ /* 0x040fe20000000008 */
[----:B------:R-:W-:Y:S01]  /*68c0*/  FMUL R10, R38, R14 ;  /* 0x0000000e260a7220 */ /* 0x000fe20000400000 */
[----:B------:R-:W-:Y:S01]  /*68d0*/  F2FP.SATFINITE.E4M3.F32.PACK_AB_MERGE_C R104, R2, R0, R99 ;  /* 0x000000000268723e */ /* 0x000fe20004807063 */
[----:B------:R-:W-:Y:S01]  /*68e0*/  FFMA R9, R41, R52, R9 ;  /* 0x0000003429097223 */ /* 0x000fe20000000009 */
[----:B------:R-:W-:Y:S01]  /*68f0*/  F2FP.SATFINITE.E4M3.F32.PACK_AB_MERGE_C R105, R11, R6, RZ ;  /* 0x000000060b69723e */ /* 0x000fe200048070ff */
[----:B------:R-:W-:Y:S01]  /*6900*/  FFMA R10, R41, R49, R10 ;  /* 0x00000031290a7223 */ /* 0x000fe2000000000a */
[----:B------:R-:W-:Y:S01]  /*6910*/  IADD3 R99, PT, PT, R112, R103, RZ ;  /* 0x0000006770637210 */ /* 0x000fe20007ffe0ff */
[C---:B------:R-:W-:Y:S01]  /*6920*/  FMUL R15, R38.reuse, R15 ;  /* 0x0000000f260f7220 */ /* 0x040fe20000400000 */
[--C-:B------:R-:W-:Y:S01]  /*6930*/  HADD2.F32 R53, -RZ, R55.reuse.H0_H0 ;  /* 0x20000037ff357230 */ /* 0x100fe20000004100 */
[----:B------:R-:W-:Y:S01]  /*6940*/  F2FP.SATFINITE.E4M3.F32.PACK_AB_MERGE_C R105, R5, R4, R105 ;  /* 0x000000040569723e */ /* 0x000fe20004807069 */
[----:B------:R-:W-:Y:S02]  /*6950*/  HADD2.F32 R58, -RZ, R55.H1_H1 ;  /* 0x30000037ff3a7230 */ /* 0x000fe40000004100 */
[C---:B------:R-:W-:Y:S01]  /*6960*/  FFMA R15, R41.reuse, R54, R15 ;  /* 0x00000036290f7223 */ /* 0x040fe2000000000f */
[C---:B------:R-:W-:Y:S01]  /*6970*/  FFMA R12, R41.reuse, R51, R12 ;  /* 0x00000033290c7223 */ /* 0x040fe2000000000c */
[C---:B------:R-:W-:Y:S01]  /*6980*/  FFMA R13, R41.reuse, R56, R13 ;  /* 0x00000038290d7223 */ /* 0x040fe2000000000d */
[----:B------:R-:W-:Y:S02]  /*6990*/  HADD2.F32 R55, -RZ, R57.H0_H0 ;  /* 0x20000039ff377230 */ /* 0x000fe40000004100 */
[C---:B------:R-:W-:Y:S01]  /*69a0*/  FMUL R14, R38.reuse, R18 ;  /* 0x00000012260e7220 */ /* 0x040fe20000400000 */
[C---:B------:R-:W-:Y:S01]  /*69b0*/  FMUL R19, R38.reuse, R19 ;  /* 0x0000001326137220 */ /* 0x040fe20000400000 */
[--C-:B------:R-:W-:Y:S02]  /*69c0*/  HADD2.F32 R57, -RZ, R59.reuse.H0_H0 ;  /* 0x2000003bff397230 */ /* 0x100fe40000004100 */
[C---:B------:R-:W-:Y:S01]  /*69d0*/  FMUL R18, R38.reuse, R22 ;  /* 0x0000001626127220 */ /* 0x040fe20000400000 */
[C---:B------:R-:W-:Y:S01]  /*69e0*/  FFMA R14, R41.reuse, R53, R14 ;  /* 0x00000035290e7223 */ /* 0x040fe2000000000e */
[----:B------:R-:W-:Y:S02]  /*69f0*/  HADD2.F32 R62, -RZ, R59.H1_H1 ;  /* 0x3000003bff3e7230 */ /* 0x000fe40000004100 */
[C---:B------:R-:W-:Y:S01]  /*6a00*/  FFMA R19, R41.reuse, R58, R19 ;  /* 0x0000003a29137223 */ /* 0x040fe20000000013 */
[----:B------:R-:W-:Y:S02]  /*6a10*/  HADD2.F32 R59, -RZ, R61.H0_H0 ;  /* 0x2000003dff3b7230 */ /* 0x000fe40000004100 */
[C---:B------:R-:W-:Y:S01]  /*6a20*/  FMUL R23, R38.reuse, R23 ;  /* 0x0000001726177220 */ /* 0x040fe20000400000 */
[C---:B------:R-:W-:Y:S01]  /*6a30*/  FFMA R16, R41.reuse, R55, R16 ;  /* 0x0000003729107223 */ /* 0x040fe20000000010 */
[C---:B------:R-:W-:Y:S01]  /*6a40*/  FFMA R17, R41.reuse, R60, R17 ;  /* 0x0000003c29117223 */ /* 0x040fe20000000011 */
[--C-:B------:R-:W-:Y:S02]  /*6a50*/  HADD2.F32 R61, -RZ, R63.reuse.H0_H0 ;  /* 0x2000003fff3d7230 */ /* 0x100fe40000004100 */
[C---:B------:R-:W-:Y:S01]  /*6a60*/  FFMA R18, R41.reuse, R57, R18 ;  /* 0x0000003929127223 */ /* 0x040fe20000000012 */
[----:B------:R-:W-:Y:S02]  /*6a70*/  HADD2.F32 R66, -RZ, R63.H1_H1 ;  /* 0x3000003fff427230 */ /* 0x000fe40000004100 */
[C---:B------:R-:W-:Y:S01]  /*6a80*/  FMUL R22, R38.reuse, R26 ;  /* 0x0000001a26167220 */ /* 0x040fe20000400000 */
[----:B------:R-:W-:Y:S02]  /*6a90*/  HADD2.F32 R63, -RZ, R65.H0_H0 ;  /* 0x20000041ff3f7230 */ /* 0x000fe40000004100 */
[C---:B------:R-:W-:Y:S01]  /*6aa0*/  FFMA R23, R41.reuse, R62, R23 ;  /* 0x0000003e29177223 */ /* 0x040fe20000000017 */
[C---:B------:R-:W-:Y:S01]  /*6ab0*/  FMUL R27, R38.reuse, R27 ;  /* 0x0000001b261b7220 */ /* 0x040fe20000400000 */
[C---:B------:R-:W-:Y:S01]  /*6ac0*/  FFMA R20, R41.reuse, R59, R20 ;  /* 0x0000003b29147223 */ /* 0x040fe20000000014 */
[C---:B------:R-:W-:Y:S01]  /*6ad0*/  FFMA R21, R41.reuse, R64, R21 ;  /* 0x0000004029157223 */ /* 0x040fe20000000015 */
[--C-:B------:R-:W-:Y:S02]  /*6ae0*/  HADD2.F32 R65, -RZ, R67.reuse.H0_H0 ;  /* 0x20000043ff417230 */ /* 0x100fe40000004100 */
[C---:B------:R-:W-:Y:S01]  /*6af0*/  FFMA R22, R41.reuse, R61, R22 ;  /* 0x0000003d29167223 */ /* 0x040fe20000000016 */
[----:B------:R-:W-:Y:S02]  /*6b00*/  HADD2.F32 R70, -RZ, R67.H1_H1 ;  /* 0x30000043ff467230 */ /* 0x000fe40000004100 */
[C---:B------:R-:W-:Y:S01]  /*6b10*/  FMUL R26, R38.reuse, R30 ;  /* 0x0000001e261a7220 */ /* 0x040fe20000400000 */
[--C-:B------:R-:W-:Y:S02]  /*6b20*/  HADD2.F32 R67, -RZ, R40.reuse.H0_H0 ;  /* 0x20000028ff437230 */ /* 0x100fe40000004100 */
[C---:B------:R-:W-:Y:S01]  /*6b30*/  FFMA R27, R41.reuse, R66, R27 ;  /* 0x00000042291b7223 */ /* 0x040fe2000000001b */
[C---:B------:R-:W-:Y:S01]  /*6b40*/  FMUL R31, R38.reuse, R31 ;  /* 0x0000001f261f7220 */ /* 0x040fe20000400000 */
[C---:B------:R-:W-:Y:S01]  /*6b50*/  FFMA R24, R41.reuse, R63, R24 ;  /* 0x0000003f29187223 */ /* 0x040fe20000000018 */
[----:B------:R-:W-:Y:S02]  /*6b60*/  HADD2.F32 R40, -RZ, R40.H1_H1 ;  /* 0x30000028ff287230 */ /* 0x000fe40000004100 */
[C---:B------:R-:W-:Y:S01]  /*6b70*/  FFMA R25, R41.reuse, R68, R25 ;  /* 0x0000004429197223 */ /* 0x040fe20000000019 */
[--C-:B------:R-:W-:Y:S02]  /*6b80*/  HADD2.F32 R69, -RZ, R42.reuse.H0_H0 ;  /* 0x2000002aff457230 */ /* 0x100fe40000004100 */
[C---:B------:R-:W-:Y:S01]  /*6b90*/  FFMA R26, R41.reuse, R65, R26 ;  /* 0x00000041291a7223 */ /* 0x040fe2000000001a */
[----:B------:R-:W-:Y:S02]  /*6ba0*/  HADD2.F32 R42, -RZ, R42.H1_H1 ;  /* 0x3000002aff2a7230 */ /* 0x000fe40000004100 */
[C---:B------:R-:W-:Y:S01]  /*6bb0*/  FMUL R30, R38.reuse, R34 ;  /* 0x00000022261e7220 */ /* 0x040fe20000400000 */
[----:B------:R-:W-:Y:S01]  /*6bc0*/  FFMA R31, R41, R70, R31 ;  /* 0x00000046291f7223 */ /* 0x000fe2000000001f */
[----:B------:R-:W-:Y:S01]  /*6bd0*/  FMUL R35, R38, R35 ;  /* 0x0000002326237220 */ /* 0x000fe20000400000 */
[----:B------:R-:W-:Y:S01]  /*6be0*/  F2FP.SATFINITE.E4M3.F32.PACK_AB_MERGE_C R106, R15, R10, RZ ;  /* 0x0000000a0f6a723e */ /* 0x000fe200048070ff */
[----:B------:R-:W-:Y:S01]  /*6bf0*/  FFMA R28, R41, R67, R28 ;  /* 0x00000043291c7223 */ /* 0x000fe2000000001c */
[----:B------:R-:W-:Y:S01]  /*6c00*/  F2FP.SATFINITE.E4M3.F32.PACK_AB_MERGE_C R107, R19, R14, RZ ;  /* 0x0000000e136b723e */ /* 0x000fe200048070ff */
[C---:B------:R-:W-:Y:S01]  /*6c10*/  FFMA R29, R41.reuse, R40, R29 ;  /* 0x00000028291d7223 */ /* 0x040fe2000000001d */
[C---:B------:R-:W-:Y:S01]  /*6c20*/  FFMA R30, R41.reuse, R69, R30 ;  /* 0x00000045291e7223 */ /* 0x040fe2000000001e */
[----:B------:R-:W-:Y:S01]  /*6c30*/  FFMA R35, R41, R42, R35 ;  /* 0x0000002a29237223 */ /* 0x000fe20000000023 */
[----:B------:R-:W-:Y:S02]  /*6c40*/  F2FP.SATFINITE.E4M3.F32.PACK_AB_MERGE_C R106, R9, R8, R106 ;  /* 0x00000008096a723e */ /* 0x000fe4000480706a */
[----:B------:R-:W-:Y:S02]  /*6c50*/  F2FP.SATFINITE.E4M3.F32.PACK_AB_MERGE_C R107, R13, R12, R107 ;  /* 0x0000000c0d6b723e */ /* 0x000fe4000480706b */
[----:B------:R-:W-:Y:S02]  /*6c60*/  F2FP.SATFINITE.E4M3.F32.PACK_AB_MERGE_C R108, R23, R18, RZ ;  /* 0x00000012176c723e */ /* 0x000fe400048070ff */
[----:B------:R-:W-:Y:S01]  /*6c70*/  F2FP.SATFINITE.E4M3.F32.PACK_AB_MERGE_C R109, R27, R22, RZ ;  /* 0x000000161b6d723e */ /* 0x000fe200048070ff */
[----:B------:R1:W-:Y:S01]  /*6c80*/  STS.128 [R84+UR44+0x4200], R104 ;  /* 0x0042006854007988 */ /* 0x0003e20008000c2c */
[----:B------:R-:W-:Y:S02]  /*6c90*/  F2FP.SATFINITE.E4M3.F32.PACK_AB_MERGE_C R113, R31, R26, RZ ;  /* 0x0000001a1f71723e */ /* 0x000fe400048070ff */
[----:B------:R-:W-:Y:S02]  /*6ca0*/  F2FP.SATFINITE.E4M3.F32.PACK_AB_MERGE_C R114, R35, R30, RZ ;  /* 0x0000001e2372723e */ /* 0x000fe400048070ff */
[----:B------:R-:W-:Y:S02]  /*6cb0*/  F2FP.SATFINITE.E4M3.F32.PACK_AB_MERGE_C R108, R17, R16, R108 ;  /* 0x00000010116c723e */ /* 0x000fe4000480706c */
[----:B------:R-:W-:Y:S02]  /*6cc0*/  F2FP.SATFINITE.E4M3.F32.PACK_AB_MERGE_C R109, R21, R20, R109 ;  /* 0x00000014156d723e */ /* 0x000fe4000480706d */
[----:B------:R-:W-:Y:S02]  /*6cd0*/  F2FP.SATFINITE.E4M3.F32.PACK_AB_MERGE_C R110, R25, R24, R113 ;  /* 0x00000018196e723e */ /* 0x000fe40004807071 */
[----:B------:R-:W-:Y:S02]  /*6ce0*/  F2FP.SATFINITE.E4M3.F32.PACK_AB_MERGE_C R111, R29, R28, R114 ;  /* 0x0000001c1d6f723e */ /* 0x000fe40004807072 */
[----:B------:R-:W-:Y:S02]  /*6cf0*/  LEA R112, R93, UR44, 0x3 ;  /* 0x0000002c5d707c11 */ /* 0x000fe4000f8e18ff */
[----:B------:R-:W-:Y:S01]  /*6d00*/  @P6 SHF.L.U32 R113, R91, 0x1f, RZ ;  /* 0x0000001f5b716819 */ /* 0x000fe200000006ff */
[----:B------:R1:W-:Y:S01]  /*6d10*/  STS.128 [R99+0x4210], R108 ;  /* 0x0042106c63007388 */ /* 0x0003e20000000c00 */
[----:B------:R-:W-:Y:S01]  /*6d20*/  @!PT LDS RZ, [RZ] ;  /* 0x00000000fffff984 */ /* 0x000fe20000000800 */
[----:B------:R-:W-:Y:S01]  /*6d30*/  @!PT LDS RZ, [RZ] ;  /* 0x00000000fffff984 */ /* 0x000fe20000000800 */
[----:B------:R-:W-:Y:S01]  /*6d40*/  @!PT LDS RZ, [RZ] ;  /* 0x00000000fffff984 */ /* 0x000fe20000000800 */
[----:B------:R-:W-:Y:S01]  /*6d50*/  @!PT LDS RZ, [RZ] ;  /* 0x00000000fffff984 */ /* 0x000fe20000000800 */
[----:B------:R2:W-:Y:S07]  /*6d60*/  MEMBAR.ALL.CTA ;  /* 0x0000000000007992 */ /* 0x0005ee0000008000 */
[----:B--2---:R-:W2:Y:S02]  /*6d70*/  FENCE.VIEW.ASYNC.S ;  /* 0x00000000000073c6 */ /* 0x004ea40000000000 */
[----:B--2---:R-:W-:Y:S06]  /*6d80*/  BAR.SYNC.DEFER_BLOCKING 0x1, 0x80 ;  /* 0x0042000000007b1d */ /* 0x004fec0000010000 */
[----:B------:R-:W-:Y:S05]  /*6d90*/  @P0 BRA `(.L_x_107) ;  /* 0x0000000000280947 */ /* 0x000fea0003800000 */
[----:B------:R-:W-:Y:S01]  /*6da0*/  UIADD3 UR4, UPT, UPT, UR44, 0x4200, URZ ;  /* 0x000042002c047890 */ /* 0x000fe2000fffe0ff */
[----:B------:R-:W-:Y:S05]  /*6db0*/  UMOV UR51, UR36 ;  /* 0x0000002400337c82 */ /* 0x000fea0008000000 */
[----:B------:R-:W-:Y:S01]  /*6dc0*/  MOV R96, UR4 ;  /* 0x0000000400607c02 */ /* 0x000fe20008000f00 */
[----:B------:R-:W-:Y:S03]  /*6dd0*/  UIADD3 UR4, UP0, UPT, UR62, 0x680, URZ ;  /* 0x000006803e047890 */ /* 0x000fe6000ff1e0ff */
[----:B------:R-:W-:Y:S01]  /*6de0*/  R2UR UR48, R96 ;  /* 0x00000000603072ca */ /* 0x000fe200000e0000 */
[----:B------:R-:W-:Y:S11]  /*6df0*/  UIADD3.X UR5, UPT, UPT, URZ, UR63, URZ, UP0, !UPT ;  /* 0x0000003fff057290 */ /* 0x000ff600087fe4ff */
[----:B------:R-:W-:Y:S01]  /*6e00*/  @!UPT UIADD3 URZ, UPT, UPT, URZ, URZ, URZ ;  /* 0x000000fffffff290 */ /* 0x000fe2000fffe0ff */
[----:B------:R2:W-:Y:S01]  /*6e10*/  UTMASTG.3D [UR48], [UR4] ;  /* 0x00000030040073b5 */ /* 0x0005e20008010000 */
[----:B------:R0:W-:Y:S01]  /*6e20*/  UTMACMDFLUSH ;  /* 0x00000000000079b7 */ /* 0x0001e20000000000 */
[----:B--2---:R-:W-:Y:S04]  /*6e30*/  DEPBAR.LE SB0, 0x1 ;  /* 0x000080400000791a */ /* 0x004fe80000000000 */
.L_x_107:
[----:B------:R-:W-:Y:S05]  /*6e40*/  BSYNC.RECONVERGENT B0 ;  /* 0x0000000000007941 */ /* 0x000fea0003800200 */
.L_x_106:
[----:B------:R-:W-:Y:S06]  /*6e50*/  BAR.SYNC.DEFER_BLOCKING 0x1, 0x80 ;  /* 0x0042000000007b1d */ /* 0x000fec0000010000 */
[----:B------:R-:W2:Y:S01]  /*6e60*/  @P6 SYNCS.PHASECHK.TRANS64.TRYWAIT P0, [R112+URZ+0x50], R113 ;  /* 0x00005071700065a7 */ /* 0x000ea200080011ff */
[----:B------:R-:W-:Y:S01]  /*6e70*/  BSSY B1, `(.L_x_108) ;  /* 0x0000020000017945 */ /* 0x000fe20003800000 */
[----:B--2---:R-:W-:Y:S03]  /*6e80*/  @P6 SEL R100, RZ, 0x1, !P0 ;  /* 0x00000001ff646807 */ /* 0x004fe60004000000 */
[----:B------:R-:W-:Y:S05]  /*6e90*/  @!P6 BRA `(.L_x_109) ;  /* 0x000000000074e947 */ /* 0x000fea0003800000 */
[----:B------:R-:W-:Y:S01]  /*6ea0*/  ISETP.NE.AND P1, PT, R101, RZ, PT ;  /* 0x000000ff6500720c */ /* 0x000fe20003f25270 */
[----:B------:R-:W2:Y:S01]  /*6eb0*/  S2R R0, SR_CgaCtaId ;  /* 0x0000000000007919 */ /* 0x000ea20000008800 */
[----:B------:R-:W-:Y:S01]  /*6ec0*/  ISETP.NE.AND P0, PT, R100, RZ, PT ;  /* 0x000000ff6400720c */ /* 0x000fe20003f05270 */
[----:B------:R-:W-:Y:S10]  /*6ed0*/  BSSY B0, `(.L_x_110) ;  /* 0x0000008000007945 */ /* 0x000ff40003800000 */
[----:B------:R-:W-:Y:S05]  /*6ee0*/  @P1 IMAD R2, R93, 0x1000, R84 ;  /* 0x000010005d021824 */ /* 0x000fea00078e0254 */
[----:B------:R-:W-:Y:S05]  /*6ef0*/  @P1 IADD3 R4, PT, PT, R2, UR44, RZ ;  /* 0x0000002c02041c10 */ /* 0x000fea000fffe0ff */
[----:B------:R-:W-:Y:S01]  /*6f00*/  @P1 IMAD.IADD R4, R4, 0x1, R103 ;  /* 0x0000000104041824 */ /* 0x000fe200078e0267 */
[----:B------:R-:W-:Y:S06]  /*6f10*/  @P0 BRA `(.L_x_111) ;  /* 0x00000000000c0947 */ /* 0x000fec0003800000 */
[----:B------:R-:W-:Y:S04]  /*6f20*/  SHF.L.U32 R3, R91, 0x1f, RZ ;  /* 0x0000001f5b037819 */ /* 0x000fe800000006ff */
[----:B------:R-:W3:Y:S02]  /*6f30*/  SYNCS.PHASECHK.TRANS64.TRYWAIT P0, [R112+URZ+0x50], R3 ;  /* 0x00005003700075a7 */ /* 0x000ee400080011ff */
[----:B---3--:R-:W-:Y:S05]  /*6f40*/  @!P0 BRA `(.L_x_112) ;  /* 0x0000003000dc8947 */ /* 0x008fea0003800000 */
.L_x_111:
[----:B------:R-:W-:Y:S05]  /*6f50*/  BSYNC B0 ;  /* 0x0000000000007941 */ /* 0x000fea0003800000 */
.L_x_110:
[----:B------:R-:W-:Y:S01]  /*6f60*/  ISETP.NE.AND P0, PT, R101, RZ, PT ;  /* 0x000000ff6500720c */ /* 0x000fe20003f05270 */
[----:B---3--:R-:W-:Y:S02]  /*6f70*/  VIADD R3, R112, 0x70 ;  /* 0x0000007070037836 */ /* 0x008fe40000000000 */
[----:B------:R-:W-:Y:S03]  /*6f80*/  VIADD R93, R93, 0x1 ;  /* 0x000000015d5d7836 */ /* 0x000fe60000000000 */
[----:B--2---:R-:W-:Y:S07]  /*6f90*/  PRMT R0, R0, 0x654, R3 ;  /* 0x0000065400007816 */ /* 0x004fee0000000003 */
[----:B------:R2:W3:Y:S04]  /*6fa0*/  @P0 LDS.128 R72, [R2+UR44+0x200] ;  /* 0x0002002c02480984 */ /* 0x0004e80008000c00 */
[----:B------:R2:W4:Y:S01]  /*6fb0*/  @P0 LDS.128 R76, [R4+0x210] ;  /* 0x00021000044c0984 */ /* 0x0005220000000c00 */
        /* <DEDUP_REMOVED lines=10> */
[----:B--23--:R-:W-:Y:S02]  /*7060*/  LOP3.LUT R91, R91, R0, RZ, 0x3c, !PT ;  /* 0x000000005b5b7212 */ /* 0x00cfe400078e3cff */
.L_x_109:
[----:B------:R-:W-:Y:S05]  /*7070*/  BSYNC B1 ;  /* 0x0000000000017941 */ /* 0x000fea0003800000 */
.L_x_108:
[----:B------:R-:W-:Y:S05]  /*7080*/  VIADD R3, R39, 0x40 ;  /* 0x0000004027037836 */ /* 0x000fea0000000000 */
[----:B------:R-:W-:Y:S04]  /*7090*/  SHF.R.U32.HI R3, RZ, 0x15, R3 ;  /* 0x00000015ff037819 */ /* 0x000fe80000011603 */
[----:B------:R-:W-:Y:S11]  /*70a0*/  LOP3.LUT P0, RZ, R3, 0x3, R86, 0x48, !PT ;  /* 0x0000000303ff7812 */ /* 0x000ff60007804856 */
[----:B------:R-:W-:Y:S02]  /*70b0*/  @!UPT UIADD3 URZ, UPT, UPT, URZ, URZ, URZ ;  /* 0x000000fffffff290 */ /* 0x000fe4000fffe0ff */
[----:B------:R-:W-:Y:S05]  /*70c0*/  @!P0 BRA `(.L_x_113) ;  /* 0x0000000000408947 */ /* 0x000fea0003800000 */
[----:B------:R-:W2:Y:S01]  /*70d0*/  LDCU.64 UR8, c[0x4][0x78] ;  /* 0x01000f00ff0877ac */ /* 0x000ea20008000a00 */
[----:B------:R-:W-:Y:S01]  /*70e0*/  MOV R3, 0x0 ;  /* 0x0000000000037802 */ /* 0x000fe20000000f00 */
[----:B------:R-:W-:Y:S02]  /*70f0*/  HFMA2 R12, -RZ, RZ, 0, 5.9604644775390625e-08 ;  /* 0x00000001ff0c7431 */ /* 0x000fe400000001ff */
[----:B------:R-:W-:Y:S02]  /*7100*/  IMAD.MOV.U32 R8, RZ, RZ, 0x192 ;  /* 0x00000192ff087424 */ /* 0x000fe400078e00ff */
[----:B------:R-:W-:Y:S01]  /*7110*/  IMAD.MOV.U32 R13, RZ, RZ, RZ ;  /* 0x000000ffff0d7224 */ /* 0x000fe200078e00ff */
[----:B------:R-:W3:Y:S01]  /*7120*/  LDCU.64 UR6, c[0x4][0x80] ;  /* 0x01001000ff0677ac */ /* 0x000ee20008000a00 */
[----:B------:R-:W1:Y:S01]  /*7130*/  LDC.64 R2, c[0x4][R3] ;  /* 0x0100000003027b82 */ /* 0x000e620000000a00 */
[----:B------:R-:W5:Y:S01]  /*7140*/  LDCU.64 UR4, c[0x4][0x18] ;  /* 0x01000300ff0477ac */ /* 0x000f620008000a00 */
[----:B--2---:R-:W-:Y:S01]  /*7150*/  MOV R5, UR9 ;  /* 0x0000000900057c02 */ /* 0x004fe20008000f00 */
[----:B------:R-:W-:Y:S01]  /*7160*/  IMAD.U32 R4, RZ, RZ, UR8 ;  /* 0x00000008ff047e24 */ /* 0x000fe2000f8e00ff */
[----:B---3--:R-:W-:Y:S01]  /*7170*/  MOV R7, UR7 ;  /* 0x0000000700077c02 */ /* 0x008fe20008000f00 */
[----:B------:R-:W-:Y:S01]  /*7180*/  IMAD.U32 R6, RZ, RZ, UR6 ;  /* 0x00000006ff067e24 */ /* 0x000fe2000f8e00ff */
[----:B-----5:R-:W-:Y:S01]  /*7190*/  MOV R11, UR5 ;  /* 0x00000005000b7c02 */ /* 0x020fe20008000f00 */
[----:B------:R-:W-:Y:S02]  /*71a0*/  IMAD.U32 R10, RZ, RZ, UR4 ;  /* 0x00000004ff0a7e24 */ /* 0x000fe4000f8e00ff */
[----:B------:R-:W-:Y:S07]  /*71b0*/  LEPC R20, `(.L_x_113) ;  /* 0x000000001014794e */ /* 0x000fee0000000000 */
[----:B-1--4-:R-:W-:Y:S05]  /*71c0*/  CALL.ABS.NOINC R2 ;  /* 0x0000000002007343 */ /* 0x012fea0003c00000 */
.L_x_113:
        /* <DEDUP_REMOVED lines=14> */
[----:B------:R-:W-:Y:S01]  /*72b0*/  F2FP.F16.E4M3.UNPACK_B R54, R75 ;  /* 0x0000004bff36723e */ /* 0x000fe200020006ff */
[----:B------:R-:W-:Y:S01]  /*72c0*/  LDTM.16dp32bit_t0_t15.x32 R4, tmem[UR4+0x40] ;  /* 0x00004004000479ee */ /* 0x000fe20008a80000 */
[----:B------:R-:W2:Y:S01]  /*72d0*/  LDTM.16dp32bit_t16_t31.x32 R4, tmem[UR4+0x60] ;  /* 0x00006004000479ee */ /* 0x000ea20008aa0000 */
[----:B------:R-:W-:Y:S01]  /*72e0*/  HADD2.F32 R46, -RZ, R46.H1_H1 ;  /* 0x3000002eff2e7230 */ /* 0x000fe20000004100 */
[----:B----4-:R-:W-:Y:S01]  /*72f0*/  F2FP.F16.E4M3.UNPACK_B R58, R76 ;  /* 0x0000004cff3a723e */ /* 0x010fe200020006ff */
[--C-:B------:R-:W-:Y:S01]  /*7300*/  HADD2.F32 R49, -RZ, R50.reuse.H0_H0 ;  /* 0x20000032ff317230 */ /* 0x100fe20000004100 */
[----:B------:R-:W-:Y:S01]  /*7310*/  F2FP.F16.E4M3.UNPACK_B R62, R77 ;  /* 0x0000004dff3e723e */ /* 0x000fe200020006ff */
[----:B------:R-:W-:Y:S01]  /*7320*/  HADD2.F32 R50, -RZ, R50.H1_H1 ;  /* 0x30000032ff327230 */ /* 0x000fe20000004100 */
[----:B------:R-:W-:Y:S01]  /*7330*/  F2FP.F16.E4M3.UNPACK_B R66, R78 ;  /* 0x0000004eff42723e */ /* 0x000fe200020006ff */
[--C-:B------:R-:W-:Y:S01]  /*7340*/  HADD2.F32 R53, -RZ, R54.reuse.H0_H0 ;  /* 0x20000036ff357230 */ /* 0x100fe20000004100 */
[----:B------:R-:W-:Y:S01]  /*7350*/  F2FP.F16.E4M3.UNPACK_B R70, R79 ;  /* 0x0000004fff46723e */ /* 0x000fe200020006ff */
[----:B------:R-:W-:Y:S01]  /*7360*/  HADD2.F32 R54, -RZ, R54.H1_H1 ;  /* 0x30000036ff367230 */ /* 0x000fe20000004100 */
[----:B------:R-:W-:Y:S01]  /*7370*/  F2FP.F16.E4M3.UNPACK_B R56, R75.H1 ;  /* 0x0000004bff38723e */ /* 0x000fe200030006ff */
[--C-:B------:R-:W-:Y:S01]  /*7380*/  HADD2.F32 R57, -RZ, R58.reuse.H0_H0 ;  /* 0x2000003aff397230 */ /* 0x100fe20000004100 */
[----:B------:R-:W-:Y:S01]  /*7390*/  F2FP.F16.E4M3.UNPACK_B R60, R76.H1 ;  /* 0x0000004cff3c723e */ /* 0x000fe200030006ff */
[----:B------:R-:W-:Y:S01]  /*73a0*/  HADD2.F32 R58, -RZ, R58.H1_H1 ;  /* 0x3000003aff3a7230 */ /* 0x000fe20000004100 */
[----:B------:R-:W-:Y:S01]  /*73b0*/  F2FP.F16.E4M3.UNPACK_B R64, R77.H1 ;  /* 0x0000004dff40723e */ /* 0x000fe200030006ff */
[--C-:B------:R-:W-:Y:S01]  /*73c0*/  HADD2.F32 R61, -RZ, R62.reuse.H0_H0 ;  /* 0x2000003eff3d7230 */ /* 0x100fe20000004100 */
[----:B------:R-:W-:Y:S01]  /*73d0*/  F2FP.F16.E4M3.UNPACK_B R68, R78.H1 ;  /* 0x0000004eff44723e */ /* 0x000fe200030006ff */
[----:B------:R-:W-:Y:S01]  /*73e0*/  HADD2.F32 R62, -RZ, R62.H1_H1 ;  /* 0x3000003eff3e7230 */ /* 0x000fe20000004100 */
[----:B------:R-:W-:Y:S01]  /*73f0*/  ISETP.NE.AND P0, PT, R97, RZ, PT ;  /* 0x000000ff6100720c */ /* 0x000fe20003f05270 */
[--C-:B------:R-:W-:Y:S01]  /*7400*/  HADD2.F32 R65, -RZ, R66.reuse.H0_H0 ;  /* 0x20000042ff417230 */ /* 0x100fe20000004100 */
[----:B------:R-:W-:Y:S01]  /*7410*/  ISETP.NE.AND P6, PT, R102, RZ, PT ;  /* 0x000000ff6600720c */ /* 0x000fe20003fc5270 */
[----:B------:R-:W-:Y:S02]  /*7420*/  HADD2.F32 R66, -RZ, R66.H1_H1 ;  /* 0x30000042ff427230 */ /* 0x000fe40000004100 */
[--C-:B------:R-:W-:Y:S02]  /*7430*/  HADD2.F32 R69, -RZ, R70.reuse.H0_H0 ;  /* 0x20000046ff457230 */ /* 0x100fe40000004100 */
[C---:B--2---:R-:W-:Y:S01]  /*7440*/  FMUL R0, R38.reuse, R4 ;  /* 0x0000000426007220 */ /* 0x044fe20000400000 */
[C---:B------:R-:W-:Y:S01]  /*7450*/  FMUL R2, R38.reuse, R5 ;  /* 0x0000000526027220 */ /* 0x040fe20000400000 */
[C---:B------:R-:W-:Y:S01]  /*7460*/  FMUL R4, R38.reuse, R8 ;  /* 0x0000000826047220 */ /* 0x040fe20000400000 */
[C---:B------:R-:W-:Y:S01]  /*7470*/  FMUL R5, R38.reuse, R9 ;  /* 0x0000000926057220 */ /* 0x040fe20000400000 */
[C---:B------:R-:W-:Y:S01]  /*7480*/  FFMA R0, R41.reuse, R40, R0 ;  /* 0x0000002829007223 */ /* 0x040fe20000000000 */
[C---:B------:R-:W-:Y:S01]  /*7490*/  FFMA R2, R41.reuse, R43, R2 ;  /* 0x0000002b29027223 */ /* 0x040fe20000000002 */
        /* <DEDUP_REMOVED lines=10> */
[----:B------:R-:W-:Y:S02]  /*7540*/  HADD2.F32 R70, -RZ, R70.H1_H1 ;  /* 0x30000046ff467230 */ /* 0x000fe40000004100 */
[C---:B------:R-:W-:Y:S01]  /*7550*/  FMUL R28, R38.reuse, R32 ;  /* 0x00000020261c7220 */ /* 0x040fe20000400000 */
[C---:B------:R-:W-:Y:S01]  /*7560*/  FMUL R29, R38.reuse, R33 ;  /* 0x00000021261d7220 */ /* 0x040fe20000400000 */
[C---:B------:R-:W-:Y:S01]  /*7570*/  FMUL R3, R38.reuse, R6 ;  /* 0x0000000626037220 */ /* 0x040fe20000400000 */
[C---:B------:R-:W-:Y:S01]  /*7580*/  FMUL R7, R38.reuse, R7 ;  /* 0x0000000726077220 */ /* 0x040fe20000400000 */
[--C-:B------:R-:W-:Y:S02]  /*7590*/  HADD2.F32 R47, -RZ, R48.reuse.H0_H0 ;  /* 0x20000030ff2f7230 */ /* 0x100fe40000004100 */
[C---:B------:R-:W-:Y:S01]  /*75a0*/  FMUL R6, R38.reuse, R10 ;  /* 0x0000000a26067220 */ /* 0x040fe20000400000 */
[C---:B------:R-:W-:Y:S01]  /*75b0*/  FFMA R3, R41.reuse, R42, R3 ;  /* 0x0000002a29037223 */ /* 0x040fe20000000003 */
[----:B------:R-:W-:Y:S02]  /*75c0*/  HADD2.F32 R48, -RZ, R48.H1_H1 ;  /* 0x30000030ff307230 */ /* 0x000fe40000004100 */
[C---:B------:R-:W-:Y:S01]  /*75d0*/  FFMA R7, R41.reuse, R44, R7 ;  /* 0x0000002c29077223 */ /* 0x040fe20000000007 */
[C---:B------:R-:W-:Y:S01]  /*75e0*/  FFMA R4, R41.reuse, R45, R4 ;  /* 0x0000002d29047223 */ /* 0x040fe20000000004 */
[C---:B------:R-:W-:Y:S01]  /*75f0*/  FFMA R5, R41.reuse, R46, R5 ;  /* 0x0000002e29057223 */ /* 0x040fe20000000005 */
[----:B------:R-:W-:Y:S01]  /*7600*/  FFMA R6, R41, R47, R6 ;  /* 0x0000002f29067223 */ /* 0x000fe20000000006 */
[----:B------:R-:W-:Y:S01]  /*7610*/  FMUL R11, R38, R11 ;  /* 0x0000000b260b7220 */ /* 0x000fe20000400000 */
[----:B------:R-:W-:Y:S01]  /*7620*/  F2FP.F16.E4M3.UNPACK_B R40, R79.H1 ;  /* 0x0000004fff28723e */ /* 0x000fe200030006ff */
[--C-:B------:R-:W-:Y:S01]  /*7630*/  HADD2.F32 R51, -RZ, R52.reuse.H0_H0 ;  /* 0x20000034ff337230 */ /* 0x100fe20000004100 */
[----:B-1----:R-:W-:Y:S01]  /*7640*/  F2FP.SATFINITE.E4M3.F32.PACK_AB_MERGE_C R105, R7, R3, RZ ;  /* 0x000000030769723e */ /* 0x002fe200048070ff */
[C---:B------:R-:W-:Y:S01]  /*7650*/  FFMA R11, R41.reuse, R48, R11 ;  /* 0x00000030290b7223 */ /* 0x040fe2000000000b */
[C---:B------:R-:W-:Y:S01]  /*7660*/  FFMA R8, R41.reuse, R49, R8 ;  /* 0x0000003129087223 */ /* 0x040fe20000000008 */
[----:B------:R-:W-:Y:S01]  /*7670*/  FFMA R9, R41, R50, R9 ;  /* 0x0000003229097223 */ /* 0x000fe20000000009 */
[----:B------:R-:W-:Y:S01]  /*7680*/  F2FP.SATFINITE.E4M3.F32.PACK_AB_MERGE_C R104, R2, R0, R105 ;  /* 0x000000000268723e */ /* 0x000fe20004807069 */
[----:B------:R-:W-:Y:S01]  /*7690*/  HADD2.F32 R52, -RZ, R52.H1_H1 ;  /* 0x30000034ff347230 */ /* 0x000fe20000004100 */
[----:B------:R-:W-:Y:S01]  /*76a0*/  F2FP.SATFINITE.E4M3.F32.PACK_AB_MERGE_C R106, R11, R6, RZ ;  /* 0x000000060b6a723e */ /* 0x000fe200048070ff */
[C---:B------:R-:W-:Y:S01]  /*76b0*/  FMUL R10, R38.reuse, R14 ;  /* 0x0000000e260a7220 */ /* 0x040fe20000400000 */
[C---:B------:R-:W-:Y:S01]  /*76c0*/  FMUL R15, R38.reuse, R15 ;  /* 0x0000000f260f7220 */ /* 0x040fe20000400000 */
[--C-:B------:R-:W-:Y:S01]  /*76d0*/  HADD2.F32 R55, -RZ, R56.reuse.H0_H0 ;  /* 0x20000038ff377230 */ /* 0x100fe20000004100 */
[----:B------:R-:W-:Y:S01]  /*76e0*/  F2FP.SATFINITE.E4M3.F32.PACK_AB_MERGE_C R105, R5, R4, R106 ;  /* 0x000000040569723e */ /* 0x000fe2000480706a */
[C---:B------:R-:W-:Y:S01]  /*76f0*/  FFMA R10, R41.reuse, R51, R10 ;  /* 0x00000033290a7223 */ /* 0x040fe2000000000a */
[C---:B------:R-:W-:Y:S01]  /*7700*/  FFMA R15, R41.reuse, R52, R15 ;  /* 0x00000034290f7223 */ /* 0x040fe2000000000f */
[C---:B------:R-:W-:Y:S01]  /*7710*/  FFMA R12, R41.reuse, R53, R12 ;  /* 0x00000035290c7223 */ /* 0x040fe2000000000c */
[C---:B------:R-:W-:Y:S01]  /*7720*/  FFMA R13, R41.reuse, R54, R13 ;  /* 0x00000036290d7223 */ /* 0x040fe2000000000d */
[----:B------:R-:W-:Y:S02]  /*7730*/  HADD2.F32 R56, -RZ, R56.H1_H1 ;  /* 0x30000038ff387230 */ /* 0x000fe40000004100 */
[C---:B------:R-:W-:Y:S01]  /*7740*/  FMUL R14, R38.reuse, R18 ;  /* 0x00000012260e7220 */ /* 0x040fe20000400000 */
[C---:B------:R-:W-:Y:S01]  /*7750*/  FMUL R19, R38.reuse, R19 ;  /* 0x0000001326137220 */ /* 0x040fe20000400000 */
[--C-:B------:R-:W-:Y:S02]  /*7760*/  HADD2.F32 R59, -RZ, R60.reuse.H0_H0 ;  /* 0x2000003cff3b7230 */ /* 0x100fe40000004100 */
[C---:B------:R-:W-:Y:S01]  /*7770*/  FMUL R18, R38.reuse, R22 ;  /* 0x0000001626127220 */ /* 0x040fe20000400000 */
[C---:B------:R-:W-:Y:S01]  /*7780*/  FFMA R14, R41.reuse, R55, R14 ;  /* 0x00000037290e7223 */ /* 0x040fe2000000000e */
[----:B------:R-:W-:Y:S02]  /*7790*/  HADD2.F32 R60, -RZ, R60.H1_H1 ;  /* 0x3000003cff3c7230 */ /* 0x000fe40000004100 */
        /* <DEDUP_REMOVED lines=8> */
[C---:B------:R-:W-:Y:S01]  /*7820*/  FFMA R23, R41.reuse, R60, R23 ;  /* 0x0000003c29177223 */ /* 0x040fe20000000017 */
[C---:B------:R-:W-:Y:S01]  /*7830*/  FMUL R27, R38.reuse, R27 ;  /* 0x0000001b261b7220 */ /* 0x040fe20000400000 */
[C---:B------:R-:W-:Y:S01]  /*7840*/  FFMA R20, R41.reuse, R61, R20 ;  /* 0x0000003d29147223 */ /* 0x040fe20000000014 */
[C---:B------:R-:W-:Y:S01]  /*7850*/  FFMA R21, R41.reuse, R62, R21 ;  /* 0x0000003e29157223 */ /* 0x040fe20000000015 */
[--C-:B------:R-:W-:Y:S02]  /*7860*/  HADD2.F32 R67, -RZ, R68.reuse.H0_H0 ;  /* 0x20000044ff437230 */ /* 0x100fe40000004100 */
[----:B------:R-:W-:Y:S01]  /*7870*/  FFMA R22, R41, R63, R22 ;  /* 0x0000003f29167223 */ /* 0x000fe20000000016 */
[----:B------:R-:W-:Y:S02]  /*7880*/  HADD2.F32 R68, -RZ, R68.H1_H1 ;  /* 0x30000044ff447230 */ /* 0x000fe40000004100 */
[C---:B------:R-:W-:Y:S01]  /*7890*/  FMUL R26, R38.reuse, R30 ;  /* 0x0000001e261a7220 */ /* 0x040fe20000400000 */
[----:B------:R-:W-:Y:S01]  /*78a0*/  F2FP.SATFINITE.E4M3.F32.PACK_AB_MERGE_C R107, R15, R10, RZ ;  /* 0x0000000a0f6b723e */ /* 0x000fe200048070ff */
        /* <DEDUP_REMOVED lines=8> */
[----:B------:R-:W-:Y:S01]  /*7930*/  F2FP.SATFINITE.E4M3.F32.PACK_AB_MERGE_C R106, R9, R8, R107 ;  /* 0x00000008096a723e */ /* 0x000fe2000480706b */
[----:B------:R-:W-:Y:S01]  /*7940*/  FFMA R31, R41, R68, R31 ;  /* 0x00000044291f7223 */ /* 0x000fe2000000001f */
[----:B------:R-:W-:Y:S01]  /*7950*/  FMUL R35, R38, R35 ;  /* 0x0000002326237220 */ /* 0x000fe20000400000 */
[----:B------:R-:W-:Y:S01]  /*7960*/  F2FP.SATFINITE.E4M3.F32.PACK_AB_MERGE_C R107, R19, R14, RZ ;  /* 0x0000000e136b723e */ /* 0x000fe200048070ff */
[C---:B------:R-:W-:Y:S01]  /*7970*/  FFMA R28, R41.reuse, R69, R28 ;  /* 0x00000045291c7223 */ /* 0x040fe2000000001c */
[C---:B------:R-:W-:Y:S01]  /*7980*/  FFMA R29, R41.reuse, R70, R29 ;  /* 0x00000046291d7223 */ /* 0x040fe2000000001d */
[C---:B------:R-:W-:Y:S01]  /*7990*/  FFMA R30, R41.reuse, R43, R30 ;  /* 0x0000002b291e7223 */ /* 0x040fe2000000001e */
[----:B------:R-:W-:Y:S01]  /*79a0*/  FFMA R35, R41, R40, R35 ;  /* 0x0000002829237223 */ /* 0x000fe20000000023 */
        /* <DEDUP_REMOVED lines=21> */
[----:B------:R-:W-:Y:S02]  /*7b00*/  UIADD3 UR4, UP0, UPT, UR62, 0x680, URZ ;  /* 0x000006803e047890 */ /* 0x000fe4000ff1e0ff */
[----:B------:R-:W-:Y:S02]  /*7b10*/  UIADD3 UR9, UPT, UPT, UR49, 0x40, URZ ;  /* 0x0000004031097890 */ /* 0x000fe4000fffe0ff */
[----:B------:R-:W-:Y:S02]  /*7b20*/  UIADD3 UR8, UPT, UPT, UR44, 0x5200, URZ ;  /* 0x000052002c087890 */ /* 0x000fe4000fffe0ff */
[----:B------:R-:W-:Y:S01]  /*7b30*/  UIADD3.X UR5, UPT, UPT, URZ, UR63, URZ, UP0, !UPT ;  /* 0x0000003fff057290 */ /* 0x000fe200087fe4ff */
[----:B------:R-:W-:Y:S01]  /*7b40*/  UMOV UR10, UR50 ;  /* 0x00000032000a7c82 */ /* 0x000fe20008000000 */
[----:B------:R-:W-:Y:S07]  /*7b50*/  UMOV UR11, UR36 ;  /* 0x00000024000b7c82 */ /* 0x000fee0008000000 */
[----:B------:R2:W-:Y:S01]  /*7b60*/  UTMASTG.3D [UR8], [UR4] ;  /* 0x00000008040073b5 */ /* 0x0005e20008010000 */
[----:B------:R0:W-:Y:S01]  /*7b70*/  UTMACMDFLUSH ;  /* 0x00000000000079b7 */ /* 0x0001e20000000000 */
[----:B--2---:R-:W-:Y:S04]  /*7b80*/  DEPBAR.LE SB0, 0x1 ;  /* 0x000080400000791a */ /* 0x004fe80000000000 */
.L_x_115:
[----:B------:R-:W-:Y:S05]  /*7b90*/  BSYNC.RECONVERGENT B0 ;  /* 0x0000000000007941 */ /* 0x000fea0003800200 */
.L_x_114:
        /* <DEDUP_REMOVED lines=16> */
.L_x_119:
[----:B------:R-:W-:Y:S05]  /*7ca0*/  BSYNC B0 ;  /* 0x0000000000007941 */ /* 0x000fea0003800000 */
.L_x_118:
        /* <DEDUP_REMOVED lines=17> */
.L_x_117:
[----:B------:R-:W-:Y:S05]  /*7dc0*/  BSYNC B1 ;  /* 0x0000000000017941 */ /* 0x000fea0003800000 */
.L_x_116:
        /* <DEDUP_REMOVED lines=21> */
.L_x_121:
        /* <DEDUP_REMOVED lines=18> */
[----:B------:R-:W-:Y:S01]  /*8040*/  ISETP.NE.AND P6, PT, R102, RZ, PT ;  /* 0x000000ff6600720c */ /* 0x000fe20003fc5270 */
[--C-:B------:R-:W-:Y:S01]  /*8050*/  HADD2.F32 R49, -RZ, R50.reuse.H0_H0 ;  /* 0x20000032ff317230 */ /* 0x100fe20000004100 */
[----:B----4-:R-:W-:Y:S01]  /*8060*/  F2FP.F16.E4M3.UNPACK_B R58, R76 ;  /* 0x0000004cff3a723e */ /* 0x010fe200020006ff */
[----:B------:R-:W-:Y:S01]  /*8070*/  HADD2.F32 R50, -RZ, R50.H1_H1 ;  /* 0x30000032ff327230 */ /* 0x000fe20000004100 */
[----:B------:R-:W-:Y:S01]  /*8080*/  F2FP.F16.E4M3.UNPACK_B R62, R77 ;  /* 0x0000004dff3e723e */ /* 0x000fe200020006ff */
[--C-:B------:R-:W-:Y:S01]  /*8090*/  HADD2.F32 R53, -RZ, R54.reuse.H0_H0 ;  /* 0x20000036ff357230 */ /* 0x100fe20000004100 */
[----:B------:R-:W-:Y:S01]  /*80a0*/  F2FP.F16.E4M3.UNPACK_B R66, R78 ;  /* 0x0000004eff42723e */ /* 0x000fe200020006ff */
[----:B------:R-:W-:Y:S01]  /*80b0*/  HADD2.F32 R54, -RZ, R54.H1_H1 ;  /* 0x30000036ff367230 */ /* 0x000fe20000004100 */
[----:B------:R-:W-:Y:S01]  /*80c0*/  F2FP.F16.E4M3.UNPACK_B R70, R79 ;  /* 0x0000004fff46723e */ /* 0x000fe200020006ff */
[--C-:B------:R-:W-:Y:S01]  /*80d0*/  HADD2.F32 R57, -RZ, R58.reuse.H0_H0 ;  /* 0x2000003aff397230 */ /* 0x100fe20000004100 */
[----:B------:R-:W-:Y:S01]  /*80e0*/  F2FP.F16.E4M3.UNPACK_B R56, R75.H1 ;  /* 0x0000004bff38723e */ /* 0x000fe200030006ff */
[----:B------:R-:W-:Y:S01]  /*80f0*/  HADD2.F32 R58, -RZ, R58.H1_H1 ;  /* 0x3000003aff3a7230 */ /* 0x000fe20000004100 */
[----:B------:R-:W-:Y:S01]  /*8100*/  F2FP.F16.E4M3.UNPACK_B R60, R76.H1 ;  /* 0x0000004cff3c723e */ /* 0x000fe200030006ff */
[--C-:B------:R-:W-:Y:S01]  /*8110*/  HADD2.F32 R61, -RZ, R62.reuse.H0_H0 ;  /* 0x2000003eff3d7230 */ /* 0x100fe20000004100 */
[----:B------:R-:W-:Y:S01]  /*8120*/  F2FP.F16.E4M3.UNPACK_B R64, R77.H1 ;  /* 0x0000004dff40723e */ /* 0x000fe200030006ff */
[----:B------:R-:W-:Y:S01]  /*8130*/  HADD2.F32 R62, -RZ, R62.H1_H1 ;  /* 0x3000003eff3e7230 */ /* 0x000fe20000004100 */
[----:B------:R-:W-:Y:S01]  /*8140*/  F2FP.F16.E4M3.UNPACK_B R68, R78.H1 ;  /* 0x0000004eff44723e */ /* 0x000fe200030006ff */
        /* <DEDUP_REMOVED lines=112> */
[----:B------:R-:W-:Y:S02]  /*8850*/  UIADD3 UR4, UPT, UPT, UR44, 0x4200, URZ ;  /* 0x000042002c047890 */ /* 0x000fe4000fffe0ff */
[----:B------:R-:W-:Y:S01]  /*8860*/  UIADD3 UR9, UPT, UPT, UR49, 0x80, URZ ;  /* 0x0000008031097890 */ /* 0x000fe2000fffe0ff */
[----:B------:R-:W-:Y:S01]  /*8870*/  UMOV UR10, UR50 ;  /* 0x00000032000a7c82 */ /* 0x000fe20008000000 */
[----:B------:R-:W-:Y:S02]  /*8880*/  UMOV UR11, UR36 ;  /* 0x00000024000b7c82 */ /* 0x000fe40008000000 */
        /* <DEDUP_REMOVED lines=8> */
.L_x_123:
[----:B------:R-:W-:Y:S05]  /*8910*/  BSYNC.RECONVERGENT B0 ;  /* 0x0000000000007941 */ /* 0x000fea0003800200 */
.L_x_122:
        /* <DEDUP_REMOVED lines=16> */
.L_x_127:
[----:B------:R-:W-:Y:S05]  /*8a20*/  BSYNC B0 ;  /* 0x0000000000007941 */ /* 0x000fea0003800000 */
.L_x_126:
        /* <DEDUP_REMOVED lines=17> */
.L_x_125:
[----:B------:R-:W-:Y:S05]  /*8b40*/  BSYNC B1 ;  /* 0x0000000000017941 */ /* 0x000fea0003800000 */
.L_x_124:
        /* <DEDUP_REMOVED lines=21> */
.L_x_129:
[----:B------:R-:W-:Y:S01]  /*8ca0*/  ISETP.NE.AND P0, PT, R97, RZ, PT ;  /* 0x000000ff6100720c */ /* 0x000fe20003f05270 */
[----:B------:R-:W-:Y:S05]  /*8cb0*/  WARPSYNC.ALL ;  /* 0x0000000000007948 */ /* 0x000fea0003800000 */
[----:B------:R-:W-:Y:S01]  /*8cc0*/  R2UR UR4, R39 ;  /* 0x00000000270472ca */ /* 0x000fe200000e0000 */
[----:B------:R-:W2:Y:S01]  /*8cd0*/  S2UR UR6, SR_CgaCtaId ;  /* 0x00000000000679c3 */ /* 0x000ea20000008800 */
[-C--:B------:R-:W-:Y:S01]  /*8ce0*/  F2FP.F16.E4M3.UNPACK_B R42, R72.reuse ;  /* 0x00000048ff2a723e */ /* 0x080fe200020006ff */
[----:B------:R-:W-:Y:S01]  /*8cf0*/  BSSY.RECONVERGENT B0, `(.L_x_130) ;  /* 0x000009b000007945 */ /* 0x000fe20003800200 */
[----:B------:R-:W-:Y:S02]  /*8d00*/  F2FP.F16.E4M3.UNPACK_B R72, R72.H1 ;  /* 0x00000048ff48723e */ /* 0x000fe400030006ff */
[-C--:B------:R-:W-:Y:S01]  /*8d10*/  F2FP.F16.E4M3.UNPACK_B R46, R73.reuse ;  /* 0x00000049ff2e723e */ /* 0x080fe200020006ff */
[--C-:B------:R-:W-:Y:S01]  /*8d20*/  HADD2.F32 R40, -RZ, R42.reuse.H0_H0 ;  /* 0x2000002aff287230 */ /* 0x100fe20000004100 */
[----:B------:R-:W-:Y:S01]  /*8d30*/  F2FP.F16.E4M3.UNPACK_B R73, R73.H1 ;  /* 0x00000049ff49723e */ /* 0x000fe200030006ff */
[----:B------:R-:W-:Y:S01]  /*8d40*/  HADD2.F32 R42, -RZ, R42.H1_H1 ;  /* 0x3000002aff2a7230 */ /* 0x000fe20000004100 */
[-C--:B------:R-:W-:Y:S01]  /*8d50*/  F2FP.F16.E4M3.UNPACK_B R50, R74.reuse ;  /* 0x0000004aff32723e */ /* 0x080fe200020006ff */
[----:B------:R-:W-:Y:S01]  /*8d60*/  HADD2.F32 R43, -RZ, R72.H0_H0 ;  /* 0x20000048ff2b7230 */ /* 0x000fe20000004100 */
[----:B------:R-:W-:Y:S01]  /*8d70*/  F2FP.F16.E4M3.UNPACK_B R74, R74.H1 ;  /* 0x0000004aff4a723e */ /* 0x000fe200030006ff */
[----:B------:R-:W-:Y:S01]  /*8d80*/  LDTM.16dp32bit_t0_t15.x32 R4, tmem[UR4+0xc0] ;  /* 0x0000c004000479ee */ /* 0x000fe20008a80000 */
[----:B------:R-:W3:Y:S01]  /*8d90*/  LDTM.16dp32bit_t16_t31.x32 R4, tmem[UR4+0xe0] ;  /* 0x0000e004000479ee */ /* 0x000ee20008aa0000 */
[----:B------:R-:W-:Y:S01]  /*8da0*/  NOP ;  /* 0x0000000000007918 */ /* 0x000fe20000000000 */
[--C-:B------:R-:W-:Y:S01]  /*8db0*/  HADD2.F32 R45, -RZ, R46.reuse.H0_H0 ;  /* 0x2000002eff2d7230 */ /* 0x100fe20000004100 */
[----:B------:R-:W-:Y:S01]  /*8dc0*/  R2UR UR5, R71 ;  /* 0x00000000470572ca */ /* 0x000fe200000e0000 */
[----:B------:R-:W-:Y:S01]  /*8dd0*/  HADD2.F32 R46, -RZ, R46.H1_H1 ;  /* 0x3000002eff2e7230 */ /* 0x000fe20000004100 */
[----:B------:R-:W-:Y:S01]  /*8de0*/  F2FP.F16.E4M3.UNPACK_B R54, R75 ;  /* 0x0000004bff36723e */ /* 0x000fe200020006ff */
        /* <DEDUP_REMOVED lines=10> */
[----:B------:R-:W-:Y:S01]  /*8e90*/  UIADD3 UR4, UPT, UPT, UR5, 0xe0, URZ ;  /* 0x000000e005047890 */ /* 0x000fe2000fffe0ff */
[----:B------:R-:W-:Y:S01]  /*8ea0*/  HADD2.F32 R59, -RZ, R58.H1_H1 ;  /* 0x3000003aff3b7230 */ /* 0x000fe20000004100 */
[----:B------:R-:W-:Y:S01]  /*8eb0*/  F2FP.F16.E4M3.UNPACK_B R76, R76.H1 ;  /* 0x0000004cff4c723e */ /* 0x000fe200030006ff */
[--C-:B------:R-:W-:Y:S01]  /*8ec0*/  HADD2.F32 R60, -RZ, R62.reuse.H0_H0 ;  /* 0x2000003eff3c7230 */ /* 0x100fe20000004100 */
[----:B------:R-:W-:Y:S01]  /*8ed0*/  F2FP.F16.E4M3.UNPACK_B R77, R77.H1 ;  /* 0x0000004dff4d723e */ /* 0x000fe200030006ff */
[----:B------:R-:W-:Y:S01]  /*8ee0*/  HADD2.F32 R63, -RZ, R62.H1_H1 ;  /* 0x3000003eff3f7230 */ /* 0x000fe20000004100 */
[----:B------:R-:W-:Y:S01]  /*8ef0*/  F2FP.F16.E4M3.UNPACK_B R78, R78.H1 ;  /* 0x0000004eff4e723e */ /* 0x000fe200030006ff */
[--C-:B------:R-:W-:Y:S01]  /*8f00*/  HADD2.F32 R64, -RZ, R66.reuse.H0_H0 ;  /* 0x20000042ff407230 */ /* 0x100fe20000004100 */
[----:B--2---:R-:W-:Y:S01]  /*8f10*/  UPRMT UR4, UR6, 0x654, UR4 ;  /* 0x0000065406047896 */ /* 0x004fe20008000004 */
        /* <DEDUP_REMOVED lines=8> */
[----:B------:R-:W-:Y:S01]  /*8fa0*/  SYNCS.ARRIVE.TRANS64.RED.A1T0 RZ, [UR4], RZ ;  /* 0x000000ffffff79a7 */ /* 0x000fe20008100404 */
[C---:B------:R-:W-:Y:S01]  /*8fb0*/  FMUL R16, R38.reuse, R16 ;  /* 0x0000001026107220 */ /* 0x040fe20000400000 */
[C---:B------:R-:W-:Y:S01]  /*8fc0*/  FMUL R17, R38.reuse, R17 ;  /* 0x0000001126117220 */ /* 0x040fe20000400000 */
[C---:B------:R-:W-:Y:S01]  /*8fd0*/  FMUL R0, R38.reuse, R20 ;  /* 0x0000001426007220 */ /* 0x040fe20000400000 */
[C---:B------:R-:W-:Y:S01]  /*8fe0*/  FMUL R2, R38.reuse, R21 ;  /* 0x0000001526027220 */ /* 0x040fe20000400000 */
[C---:B------:R-:W-:Y:S01]  /*8ff0*/  FMUL R20, R38.reuse, R25 ;  /* 0x0000001926147220 */ /* 0x040fe20000400000 */
[----:B------:R-:W-:Y:S02]  /*9000*/  HADD2.F32 R67, -RZ, R66.H1_H1 ;  /* 0x30000042ff437230 */ /* 0x000fe40000004100 */
[C---:B------:R-:W-:Y:S01]  /*9010*/  FMUL R6, R38.reuse, R6 ;  /* 0x0000000626067220 */ /* 0x040fe20000400000 */
[----:B------:R-:W-:Y:S02]  /*9020*/  HADD2.F32 R44, -RZ, R72.H1_H1 ;  /* 0x30000048ff2c7230 */ /* 0x000fe40000004100 */
[C---:B------:R-:W-:Y:S01]  /*9030*/  FMUL R7, R38.reuse, R7 ;  /* 0x0000000726077220 */ /* 0x040fe20000400000 */
[--C-:B------:R-:W-:Y:S02]  /*9040*/  HADD2.F32 R47, -RZ, R73.reuse.H0_H0 ;  /* 0x20000049ff2f7230 */ /* 0x100fe40000004100 */
[C---:B------:R-:W-:Y:S01]  /*9050*/  FFMA R6, R41.reuse, R43, R6 ;  /* 0x0000002b29067223 */ /* 0x040fe20000000006 */
[--C-:B------:R-:W-:Y:S02]  /*9060*/  HADD2.F32 R40, -RZ, R68.reuse.H0_H0 ;  /* 0x20000044ff287230 */ /* 0x100fe40000004100 */
[C---:B------:R-:W-:Y:S01]  /*9070*/  FFMA R7, R41.reuse, R44, R7 ;  /* 0x0000002c29077223 */ /* 0x040fe20000000007 */
[C---:B------:R-:W-:Y:S01]  /*9080*/  FFMA R8, R41.reuse, R45, R8 ;  /* 0x0000002d29087223 */ /* 0x040fe20000000008 */
[----:B------:R-:W-:Y:S01]  /*9090*/  FFMA R9, R41, R46, R9 ;  /* 0x0000002e29097223 */ /* 0x000fe20000000009 */
[----:B------:R-:W-:Y:S02]  /*90a0*/  HADD2.F32 R43, -RZ, R68.H1_H1 ;  /* 0x30000044ff2b7230 */ /* 0x000fe40000004100 */
[C---:B------:R-:W-:Y:S01]  /*90b0*/  FMUL R10, R38.reuse, R10 ;  /* 0x0000000a260a7220 */ /* 0x040fe20000400000 */
[----:B------:R-:W-:Y:S01]  /*90c0*/  HADD2.F32 R48, -RZ, R73.H1_H1 ;  /* 0x30000049ff307230 */ /* 0x000fe20000004100 */
[----:B------:R-:W-:Y:S01]  /*90d0*/  F2FP.SATFINITE.E4M3.F32.PACK_AB_MERGE_C R100, R7, R6, RZ ;  /* 0x000000060764723e */ /* 0x000fe200048070ff */
[C---:B------:R-:W-:Y:S01]  /*90e0*/  FMUL R7, R38.reuse, R24 ;  /* 0x0000001826077220 */ /* 0x040fe20000400000 */
[----:B------:R-:W-:Y:S01]  /*90f0*/  FFMA R10, R41, R47, R10 ;  /* 0x0000002f290a7223 */ /* 0x000fe2000000000a */
[C---:B------:R-:W-:Y:S01]  /*9100*/  FMUL R24, R38.reuse, R29 ;  /* 0x0000001d26187220 */ /* 0x040fe20000400000 */
[----:B------:R-:W-:Y:S01]  /*9110*/  F2FP.SATFINITE.E4M3.F32.PACK_AB_MERGE_C R100, R5, R4, R100 ;  /* 0x000000040564723e */ /* 0x000fe20004807064 */
[C---:B------:R-:W-:Y:S01]  /*9120*/  FMUL R11, R38.reuse, R11 ;  /* 0x0000000b260b7220 */ /* 0x040fe20000400000 */
[--C-:B------:R-:W-:Y:S02]  /*9130*/  HADD2.F32 R51, -RZ, R74.reuse.H0_H0 ;  /* 0x2000004aff337230 */ /* 0x100fe40000004100 */
[C---:B------:R-:W-:Y:S01]  /*9140*/  FMUL R14, R38.reuse, R14 ;  /* 0x0000000e260e7220 */ /* 0x040fe20000400000 */
[----:B------:R-:W-:Y:S02]  /*9150*/  HADD2.F32 R52, -RZ, R74.H1_H1 ;  /* 0x3000004aff347230 */ /* 0x000fe40000004100 */
[C---:B------:R-:W-:Y:S01]  /*9160*/  FFMA R11, R41.reuse, R48, R11 ;  /* 0x00000030290b7223 */ /* 0x040fe2000000000b */
[C---:B------:R-:W-:Y:S01]  /*9170*/  FFMA R12, R41.reuse, R49, R12 ;  /* 0x00000031290c7223 */ /* 0x040fe2000000000c */
[C---:B------:R-:W-:Y:S01]  /*9180*/  FFMA R13, R41.reuse, R50, R13 ;  /* 0x00000032290d7223 */ /* 0x040fe2000000000d */
[----:B------:R-:W-:Y:S01]  /*9190*/  FFMA R14, R41, R51, R14 ;  /* 0x00000033290e7223 */ /* 0x000fe2000000000e */
[C---:B------:R-:W-:Y:S01]  /*91a0*/  FMUL R15, R38.reuse, R15 ;  /* 0x0000000f260f7220 */ /* 0x040fe20000400000 */
[--C-:B------:R-:W-:Y:S01]  /*91b0*/  HADD2.F32 R55, -RZ, R75.reuse.H0_H0 ;  /* 0x2000004bff377230 */ /* 0x100fe20000004100 */
[----:B------:R-:W-:Y:S01]  /*91c0*/  F2FP.SATFINITE.E4M3.F32.PACK_AB_MERGE_C R101, R11, R10, RZ ;  /* 0x0000000a0b65723e */ /* 0x000fe200048070ff */
[----:B------:R-:W-:Y:S02]  /*91d0*/  HADD2.F32 R56, -RZ, R75.H1_H1 ;  /* 0x3000004bff387230 */ /* 0x000fe40000004100 */
[C---:B------:R-:W-:Y:S01]  /*91e0*/  FFMA R15, R41.reuse, R52, R15 ;  /* 0x00000034290f7223 */ /* 0x040fe2000000000f */
[----:B------:R-:W-:Y:S01]  /*91f0*/  FFMA R16, R41, R53, R16 ;  /* 0x0000003529107223 */ /* 0x000fe20000000010 */
[----:B------:R-:W-:Y:S01]  /*9200*/  F2FP.SATFINITE.E4M3.F32.PACK_AB_MERGE_C R101, R9, R8, R101 ;  /* 0x000000080965723e */ /* 0x000fe20004807065 */
[----:B------:R-:W-:Y:S01]  /*9210*/  FFMA R17, R41, R54, R17 ;  /* 0x0000003629117223 */ /* 0x000fe20000000011 */
[C---:B------:R-:W-:Y:S01]  /*9220*/  FMUL R18, R38.reuse, R18 ;  /* 0x0000001226127220 */ /* 0x040fe20000400000 */
[----:B------:R-:W-:Y:S01]  /*9230*/  F2FP.SATFINITE.E4M3.F32.PACK_AB_MERGE_C R102, R15, R14, RZ ;  /* 0x0000000e0f66723e */ /* 0x000fe200048070ff */
[C---:B------:R-:W-:Y:S01]  /*9240*/  FMUL R19, R38.reuse, R19 ;  /* 0x0000001326137220 */ /* 0x040fe20000400000 */
[--C-:B------:R-:W-:Y:S02]  /*9250*/  HADD2.F32 R58, -RZ, R76.reuse.H0_H0 ;  /* 0x2000004cff3a7230 */ /* 0x100fe40000004100 */
[----:B------:R-:W-:Y:S01]  /*9260*/  FFMA R18, R41, R55, R18 ;  /* 0x0000003729127223 */ /* 0x000fe20000000012 */
[----:B------:R-:W-:Y:S01]  /*9270*/  F2FP.SATFINITE.E4M3.F32.PACK_AB_MERGE_C R102, R13, R12, R102 ;  /* 0x0000000c0d66723e */ /* 0x000fe20004807066 */
[C---:B------:R-:W-:Y:S01]  /*9280*/  FFMA R19, R41.reuse, R56, R19 ;  /* 0x0000003829137223 */ /* 0x040fe20000000013 */
[----:B------:R-:W-:Y:S02]  /*9290*/  HADD2.F32 R61, -RZ, R76.H1_H1 ;  /* 0x3000004cff3d7230 */ /* 0x000fe40000004100 */
[C---:B------:R-:W-:Y:S01]  /*92a0*/  FMUL R3, R38.reuse, R22 ;  /* 0x0000001626037220 */ /* 0x040fe20000400000 */
        /* <DEDUP_REMOVED lines=10> */
[C---:B------:R-:W-:Y:S01]  /*9350*/  FMUL R23, R38.reuse, R28 ;  /* 0x0000001c26177220 */ /* 0x040fe20000400000 */
[----:B------:R-:W-:Y:S01]  /*9360*/  F2FP.F16.E4M3.UNPACK_B R79, R79.H1 ;  /* 0x0000004fff4f723e */ /* 0x000fe200030006ff */
        /* <DEDUP_REMOVED lines=9> */
[C---:B------:R-:W-:Y:S01]  /*9400*/  FFMA R24, R41.reuse, R67, R24 ;  /* 0x0000004329187223 */ /* 0x040fe20000000018 */
[C---:B------:R-:W-:Y:S01]  /*9410*/  FMUL R28, R38.reuse, R33 ;  /* 0x00000021261c7220 */ /* 0x040fe20000400000 */
[--C-:B------:R-:W-:Y:S02]  /*9420*/  HADD2.F32 R42, -RZ, R79.reuse.H0_H0 ;  /* 0x2000004fff2a7230 */ /* 0x100fe40000004100 */
[C---:B------:R-:W-:Y:S01]  /*9430*/  FFMA R25, R41.reuse, R66, R25 ;  /* 0x0000004229197223 */ /* 0x040fe20000000019 */
[----:B------:R-:W-:Y:S02]  /*9440*/  HADD2.F32 R71, -RZ, R79.H1_H1 ;  /* 0x3000004fff477230 */ /* 0x000fe40000004100 */
[C---:B------:R-:W-:Y:S01]  /*9450*/  FMUL R29, R38.reuse, R34 ;  /* 0x00000022261d7220 */ /* 0x040fe20000400000 */
        /* <DEDUP_REMOVED lines=9> */
[----:B-1----:R-:W-:Y:S01]  /*94f0*/  F2FP.SATFINITE.E4M3.F32.PACK_AB_MERGE_C R105, R22, R21, RZ ;  /* 0x000000151669723e */ /* 0x002fe200048070ff */
[----:B------:R1:W-:Y:S01]  /*9500*/  STS.128 [R84+UR44+0x5200], R100 ;  /* 0x0052006454007988 */ /* 0x0003e20008000c2c */
[----:B------:R-:W-:Y:S02]  /*9510*/  F2FP.SATFINITE.E4M3.F32.PACK_AB_MERGE_C R64, R26, R25, RZ ;  /* 0x000000191a40723e */ /* 0x000fe400048070ff */
[----:B------:R-:W-:Y:S02]  /*9520*/  F2FP.SATFINITE.E4M3.F32.PACK_AB_MERGE_C R67, R30, R29, RZ ;  /* 0x0000001d1e43723e */ /* 0x000fe400048070ff */
[----:B------:R-:W-:Y:S02]  /*9530*/  F2FP.SATFINITE.E4M3.F32.PACK_AB_MERGE_C R104, R2, R0, R3 ;  /* 0x000000000268723e */ /* 0x000fe40004807003 */
[----:B------:R-:W-:Y:S02]  /*9540*/  F2FP.SATFINITE.E4M3.F32.PACK_AB_MERGE_C R105, R20, R7, R105 ;  /* 0x000000071469723e */ /* 0x000fe40004807069 */
[----:B------:R-:W-:Y:S02]  /*9550*/  F2FP.SATFINITE.E4M3.F32.PACK_AB_MERGE_C R106, R24, R23, R64 ;  /* 0x00000017186a723e */ /* 0x000fe40004807040 */
[----:B------:R-:W-:Y:S02]  /*9560*/  F2FP.SATFINITE.E4M3.F32.PACK_AB_MERGE_C R107, R28, R27, R67 ;  /* 0x0000001b1c6b723e */ /* 0x000fe40004807043 */
[----:B------:R-:W-:Y:S03]  /*9570*/  IADD3 R36, PT, PT, R36, 0x1, RZ ;  /* 0x0000000124247810 */ /* 0x000fe60007ffe0ff */
        /* <DEDUP_REMOVED lines=18> */
.L_x_131:
[----:B------:R-:W-:Y:S05]  /*96a0*/  BSYNC.RECONVERGENT B0 ;  /* 0x0000000000007941 */ /* 0x000fea0003800200 */
.L_x_130:
[----:B------:R-:W-:Y:S01]  /*96b0*/  R2UR UR4, R87 ;  /* 0x00000000570472ca */ /* 0x000fe200000e0000 */
[----:B------:R-:W-:Y:S01]  /*96c0*/  BAR.SYNC.DEFER_BLOCKING 0x1, 0x80 ;  /* 0x0042000000007b1d */ /* 0x000fe20000010000 */
[C---:B------:R-:W-:Y:S01]  /*96d0*/  ISETP.NE.AND P0, PT, R89.reuse, 0x2, PT ;  /* 0x000000025900780c */ /* 0x040fe20003f05270 */
[----:B------:R-:W-:Y:S01]  /*96e0*/  UISETP.NE.AND UP0, UPT, UR45, URZ, UPT ;  /* 0x000000ff2d00728c */ /* 0x000fe2000bf05270 */
[----:B------:R-:W-:Y:S01]  /*96f0*/  ISETP.NE.AND P1, PT, R36, 0x4, PT ;  /* 0x000000042400780c */ /* 0x000fe20003f25270 */
[----:B------:R-:W-:Y:S01]  /*9700*/  UIADD3 UR20, UPT, UPT, UR37, UR59, URZ ;  /* 0x0000003b25147290 */ /* 0x000fe2000fffe0ff */
[----:B------:R-:W-:Y:S02]  /*9710*/  SEL R5, RZ, 0x1, P0 ;  /* 0x00000001ff057807 */ /* 0x000fe40000000000 */
[----:B------:R-:W-:Y:S02]  /*9720*/  SEL R3, RZ, 0x1, P1 ;  /* 0x00000001ff037807 */ /* 0x000fe40000800000 */
[----:B------:R-:W-:Y:S02]  /*9730*/  LOP3.LUT R92, R92, R5, RZ, 0x3c, !PT ;  /* 0x000000055c5c7212 */ /* 0x000fe400078e3cff */
[----:B------:R-:W-:Y:S01]  /*9740*/  LOP3.LUT R94, R94, R3, RZ, 0x3c, !PT ;  /* 0x000000035e5e7212 */ /* 0x000fe200078e3cff */
[----:B------:R-:W-:Y:S01]  /*9750*/  UIADD3 UR16, UPT, UPT, UR38, UR4, URZ ;  /* 0x0000000426107290 */ /* 0x000fe2000fffe0ff */
[----:B------:R-:W-:Y:S02]  /*9760*/  SEL R89, R89, RZ, P0 ;  /* 0x000000ff59597207 */ /* 0x000fe40000000000 */
[----:B------:R-:W-:Y:S01]  /*9770*/  SEL R36, R36, RZ, P1 ;  /* 0x000000ff24247207 */ /* 0x000fe20000800000 */
[----:B------:R-:W-:Y:S01]  /*9780*/  UMOV UR36, UR58 ;  /* 0x0000003a00247c82 */ /* 0x000fe20008000000 */
[----:B------:R-:W-:Y:S07]  /*9790*/  BRA.U UP0, `(.L_x_132) ;  /* 0xffffffb900e07547 */ /* 0x000fee000b83ffff */
[----:B------:R-:W-:Y:S05]  /*97a0*/  EXIT ;  /* 0x000000000000794d */ /* 0x000fea0003800000 */
.L_x_24:
[----:B--2---:R2:W3:Y:S02]  /*97b0*/  SYNCS.PHASECHK.TRANS64.TRYWAIT P0, [R0+URZ+0x110], R3 ;  /* 0x00011003000075a7 */ /* 0x0044e400080011ff */
[----:B---3--:R-:W-:Y:S05]  /*97c0*/  @!P0 NANOSLEEP.SYNCS 0x989680 ;  /* 0x009896800000895d */ /* 0x008fea0003900000 */
[----:B------:R-:W3:Y:S02]  /*97d0*/  @!P0 SYNCS.PHASECHK.TRANS64 P0, [R0+URZ+0x110], R3 ;  /* 0x00011003000085a7 */ /* 0x000ee400080010ff */
[----:B---3--:R-:W-:Y:S05]  /*97e0*/  @!P0 BRA `(.L_x_24) ;  /* 0xfffffffc00f08947 */ /* 0x008fea000383ffff */
[----:B------:R-:W-:Y:S05]  /*97f0*/  BRA `(.L_x_133) ;  /* 0xffffff80003c7947 */ /* 0x000fea000383ffff */
.L_x_27:
[----:B--2---:R-:W-:-:S07]  /*9800*/  MOV R0, UR33 ;  /* 0x0000002100007c02 */ /* 0x004fce0008000f00 */
.L_x_134:
[----:B--2---:R2:W3:Y:S02]  /*9810*/  SYNCS.PHASECHK.TRANS64.TRYWAIT P0, [R0+URZ+0x28], R3 ;  /* 0x00002803000075a7 */ /* 0x0044e400080011ff */
[----:B---3--:R-:W-:Y:S05]  /*9820*/  @!P0 NANOSLEEP.SYNCS 0x989680 ;  /* 0x009896800000895d */ /* 0x008fea0003900000 */
[----:B------:R-:W3:Y:S02]  /*9830*/  @!P0 SYNCS.PHASECHK.TRANS64 P0, [R0+URZ+0x28], R3 ;  /* 0x00002803000085a7 */ /* 0x000ee400080010ff */
[----:B---3--:R-:W-:Y:S05]  /*9840*/  @!P0 BRA `(.L_x_134) ;  /* 0xfffffffc00f08947 */ /* 0x008fea000383ffff */
[----:B------:R-:W-:Y:S05]  /*9850*/  BRA `(.L_x_26) ;  /* 0xffffff80007c7947 */ /* 0x000fea000383ffff */
.L_x_34:
[----:B-1----:R-:W-:-:S07]  /*9860*/  MOV R0, UR17 ;  /* 0x0000001100007c02 */ /* 0x002fce0008000f00 */
.L_x_135:
[----:B-1----:R1:W2:Y:S02]  /*9870*/  SYNCS.PHASECHK.TRANS64.TRYWAIT P0, [R0+URZ+0x28], R3 ;  /* 0x00002803000075a7 */ /* 0x0022a400080011ff */
[----:B--2---:R-:W-:Y:S05]  /*9880*/  @!P0 NANOSLEEP.SYNCS 0x989680 ;  /* 0x009896800000895d */ /* 0x004fea0003900000 */
[----:B------:R-:W2:Y:S02]  /*9890*/  @!P0 SYNCS.PHASECHK.TRANS64 P0, [R0+URZ+0x28], R3 ;  /* 0x00002803000085a7 */ /* 0x000ea400080010ff */
[----:B--2---:R-:W-:Y:S05]  /*98a0*/  @!P0 BRA `(.L_x_135) ;  /* 0xfffffffc00f08947 */ /* 0x004fea000383ffff */
[----:B------:R-:W-:Y:S05]  /*98b0*/  BRA `(.L_x_33) ;  /* 0xffffff8400387947 */ /* 0x000fea000383ffff */
.L_x_39:
[----:B-1----:R1:W2:Y:S02]  /*98c0*/  SYNCS.PHASECHK.TRANS64.TRYWAIT P0, [R3+URZ+0xa0], R0 ;  /* 0x0000a000030075a7 */ /* 0x0022a400080011ff */
[----:B--2---:R-:W-:Y:S05]  /*98d0*/  @!P0 NANOSLEEP.SYNCS 0x989680 ;  /* 0x009896800000895d */ /* 0x004fea0003900000 */
[----:B------:R-:W2:Y:S02]  /*98e0*/  @!P0 SYNCS.PHASECHK.TRANS64 P0, [R3+URZ+0xa0], R0 ;  /* 0x0000a000030085a7 */ /* 0x000ea400080010ff */
[----:B--2---:R-:W-:Y:S05]  /*98f0*/  @!P0 BRA `(.L_x_39) ;  /* 0xfffffffc00f08947 */ /* 0x004fea000383ffff */
[----:B------:R-:W-:Y:S05]  /*9900*/  BRA `(.L_x_136) ;  /* 0xffffff8400d87947 */ /* 0x000fea000383ffff */
.L_x_43:
[----:B-1----:R-:W-:-:S07]  /*9910*/  MOV R0, UR4 ;  /* 0x0000000400007c02 */ /* 0x002fce0008000f00 */
.L_x_137:
[----:B-1----:R1:W2:Y:S02]  /*9920*/  SYNCS.PHASECHK.TRANS64.TRYWAIT P0, [R0+URZ], R3 ;  /* 0x00000003000075a7 */ /* 0x0022a400080011ff */
[----:B--2---:R-:W-:Y:S05]  /*9930*/  @!P0 NANOSLEEP.SYNCS 0x989680 ;  /* 0x009896800000895d */ /* 0x004fea0003900000 */
[----:B------:R-:W2:Y:S02]  /*9940*/  @!P0 SYNCS.PHASECHK.TRANS64 P0, [R0+URZ], R3 ;  /* 0x00000003000085a7 */ /* 0x000ea400080010ff */
[----:B--2---:R-:W-:Y:S05]  /*9950*/  @!P0 BRA `(.L_x_137) ;  /* 0xfffffffc00f08947 */ /* 0x004fea000383ffff */
[----:B------:R-:W-:Y:S05]  /*9960*/  BRA `(.L_x_138) ;  /* 0xffffff8c00807947 */ /* 0x000fea000383ffff */
.L_x_44:
[----:B------:R-:W-:-:S07]  /*9970*/  MOV R0, UR5 ;  /* 0x0000000500007c02 */ /* 0x000fce0008000f00 */
.L_x_139:
[----:B-1----:R1:W2:Y:S02]  /*9980*/  SYNCS.PHASECHK.TRANS64.TRYWAIT P0, [R0+URZ], R3 ;  /* 0x00000003000075a7 */ /* 0x0022a400080011ff */
[----:B--2---:R-:W-:Y:S05]  /*9990*/  @!P0 NANOSLEEP.SYNCS 0x989680 ;  /* 0x009896800000895d */ /* 0x004fea0003900000 */
[----:B------:R-:W2:Y:S02]  /*99a0*/  @!P0 SYNCS.PHASECHK.TRANS64 P0, [R0+URZ], R3 ;  /* 0x00000003000085a7 */ /* 0x000ea400080010ff */
[----:B--2---:R-:W-:Y:S05]  /*99b0*/  @!P0 BRA `(.L_x_139) ;  /* 0xfffffffc00f08947 */ /* 0x004fea000383ffff */
[----:B------:R-:W-:Y:S05]  /*99c0*/  BRA `(.L_x_140) ;  /* 0xffffff8c008c7947 */ /* 0x000fea000383ffff */
.L_x_45:
[----:B------:R-:W-:-:S07]  /*99d0*/  MOV R0, UR5 ;  /* 0x0000000500007c02 */ /* 0x000fce0008000f00 */
.L_x_141:
[----:B-1----:R1:W2:Y:S02]  /*99e0*/  SYNCS.PHASECHK.TRANS64.TRYWAIT P0, [R0+URZ], R3 ;  /* 0x00000003000075a7 */ /* 0x0022a400080011ff */
[----:B--2---:R-:W-:Y:S05]  /*99f0*/  @!P0 NANOSLEEP.SYNCS 0x989680 ;  /* 0x009896800000895d */ /* 0x004fea0003900000 */
[----:B------:R-:W2:Y:S02]  /*9a00*/  @!P0 SYNCS.PHASECHK.TRANS64 P0, [R0+URZ], R3 ;  /* 0x00000003000085a7 */ /* 0x000ea400080010ff */
[----:B--2---:R-:W-:Y:S05]  /*9a10*/  @!P0 BRA `(.L_x_141) ;  /* 0xfffffffc00f08947 */ /* 0x004fea000383ffff */
[----:B------:R-:W-:Y:S05]  /*9a20*/  BRA `(.L_x_142) ;  /* 0xffffff8c00987947 */ /* 0x000fea000383ffff */
.L_x_46:
[----:B------:R-:W-:-:S07]  /*9a30*/  MOV R0, UR5 ;  /* 0x0000000500007c02 */ /* 0x000fce0008000f00 */
.L_x_143:
[----:B-1----:R1:W2:Y:S02]  /*9a40*/  SYNCS.PHASECHK.TRANS64.TRYWAIT P0, [R0+URZ], R3 ;  /* 0x00000003000075a7 */ /* 0x0022a400080011ff */
[----:B--2---:R-:W-:Y:S05]  /*9a50*/  @!P0 NANOSLEEP.SYNCS 0x989680 ;  /* 0x009896800000895d */ /* 0x004fea0003900000 */
[----:B------:R-:W2:Y:S02]  /*9a60*/  @!P0 SYNCS.PHASECHK.TRANS64 P0, [R0+URZ], R3 ;  /* 0x00000003000085a7 */ /* 0x000ea400080010ff */
[----:B--2---:R-:W-:Y:S05]  /*9a70*/  @!P0 BRA `(.L_x_143) ;  /* 0xfffffffc00f08947 */ /* 0x004fea000383ffff */
[----:B------:R-:W-:Y:S05]  /*9a80*/  BRA `(.L_x_144) ;  /* 0xffffff8c00a47947 */ /* 0x000fea000383ffff */
.L_x_49:
[----:B-1----:R1:W2:Y:S02]  /*9a90*/  SYNCS.PHASECHK.TRANS64.TRYWAIT P0, [R2+URZ+0x100], R5 ;  /* 0x00010005020075a7 */ /* 0x0022a400080011ff */
[----:B--2---:R-:W-:Y:S05]  /*9aa0*/  @!P0 NANOSLEEP.SYNCS 0x989680 ;  /* 0x009896800000895d */ /* 0x004fea0003900000 */
[----:B------:R-:W2:Y:S02]  /*9ab0*/  @!P0 SYNCS.PHASECHK.TRANS64 P0, [R2+URZ+0x100], R5 ;  /* 0x00010005020085a7 */ /* 0x000ea400080010ff */
[----:B--2---:R-:W-:Y:S05]  /*9ac0*/  @!P0 BRA `(.L_x_49) ;  /* 0xfffffffc00f08947 */ /* 0x004fea000383ffff */
[----:B------:R-:W-:Y:S05]  /*9ad0*/  BRA `(.L_x_145) ;  /* 0xffffff9000087947 */ /* 0x000fea000383ffff */
.L_x_50:
[----:B------:R-:W-:-:S07]  /*9ae0*/  MOV R2, UR4 ;  /* 0x0000000400027c02 */ /* 0x000fce0008000f00 */
.L_x_146:
[----:B-1----:R1:W2:Y:S02]  /*9af0*/  SYNCS.PHASECHK.TRANS64.TRYWAIT P0, [R2+URZ+0xb0], R5 ;  /* 0x0000b005020075a7 */ /* 0x0022a400080011ff */
[----:B--2---:R-:W-:Y:S05]  /*9b00*/  @!P0 NANOSLEEP.SYNCS 0x989680 ;  /* 0x009896800000895d */ /* 0x004fea0003900000 */
[----:B------:R-:W2:Y:S02]  /*9b10*/  @!P0 SYNCS.PHASECHK.TRANS64 P0, [R2+URZ+0xb0], R5 ;  /* 0x0000b005020085a7 */ /* 0x000ea400080010ff */
[----:B--2---:R-:W-:Y:S05]  /*9b20*/  @!P0 BRA `(.L_x_146) ;  /* 0xfffffffc00f08947 */ /* 0x004fea000383ffff */
[----:B------:R-:W-:Y:S05]  /*9b30*/  BRA `(.L_x_147) ;  /* 0xffffff9000187947 */ /* 0x000fea000383ffff */
.L_x_51:
[----:B-1----:R1:W2:Y:S02]  /*9b40*/  SYNCS.PHASECHK.TRANS64.TRYWAIT P1, [R2+URZ+0xa0], R5 ;  /* 0x0000a005020075a7 */ /* 0x0022a400080211ff */
[----:B--2---:R-:W-:Y:S05]  /*9b50*/  @!P1 NANOSLEEP.SYNCS 0x989680 ;  /* 0x009896800000995d */ /* 0x004fea0003900000 */
[----:B------:R-:W2:Y:S02]  /*9b60*/  @!P1 SYNCS.PHASECHK.TRANS64 P1, [R2+URZ+0xa0], R5 ;  /* 0x0000a005020095a7 */ /* 0x000ea400080210ff */
[----:B--2---:R-:W-:Y:S05]  /*9b70*/  @!P1 BRA `(.L_x_51) ;  /* 0xfffffffc00f09947 */ /* 0x004fea000383ffff */
[----:B------:R-:W-:Y:S05]  /*9b80*/  BRA `(.L_x_148) ;  /* 0xffffff9000487947 */ /* 0x000fea000383ffff */
.L_x_54:
[----:B------:R-:W-:-:S07]  /*9b90*/  MOV R0, UR4 ;  /* 0x0000000400007c02 */ /* 0x000fce0008000f00 */
.L_x_149:
[----:B-1----:R1:W2:Y:S02]  /*9ba0*/  SYNCS.PHASECHK.TRANS64.TRYWAIT P0, [R0+URZ+0xb0], R3 ;  /* 0x0000b003000075a7 */ /* 0x0022a400080011ff */
[----:B--2---:R-:W-:Y:S05]  /*9bb0*/  @!P0 NANOSLEEP.SYNCS 0x989680 ;  /* 0x009896800000895d */ /* 0x004fea0003900000 */
[----:B------:R-:W2:Y:S02]  /*9bc0*/  @!P0 SYNCS.PHASECHK.TRANS64 P0, [R0+URZ+0xb0], R3 ;  /* 0x0000b003000085a7 */ /* 0x000ea400080010ff */
[----:B--2---:R-:W-:Y:S05]  /*9bd0*/  @!P0 BRA `(.L_x_149) ;  /* 0xfffffffc00f08947 */ /* 0x004fea000383ffff */
[----:B------:R-:W-:Y:S05]  /*9be0*/  BRA `(.L_x_53) ;  /* 0xffffff90009c7947 */ /* 0x000fea000383ffff */
.L_x_61:
[----:B-1----:R1:W2:Y:S02]  /*9bf0*/  SYNCS.PHASECHK.TRANS64.TRYWAIT P1, [R0+URZ+0xa0], R5 ;  /* 0x0000a005000075a7 */ /* 0x0022a400080211ff */
[----:B--2---:R-:W-:Y:S05]  /*9c00*/  @!P1 NANOSLEEP.SYNCS 0x989680 ;  /* 0x009896800000995d */ /* 0x004fea0003900000 */
[----:B------:R-:W2:Y:S02]  /*9c10*/  @!P1 SYNCS.PHASECHK.TRANS64 P1, [R0+URZ+0xa0], R5 ;  /* 0x0000a005000095a7 */ /* 0x000ea400080210ff */
[----:B--2---:R-:W-:Y:S05]  /*9c20*/  @!P1 BRA `(.L_x_61) ;  /* 0xfffffffc00f09947 */ /* 0x004fea000383ffff */
[----:B------:R-:W-:Y:S05]  /*9c30*/  BRA `(.L_x_150) ;  /* 0xffffff9800147947 */ /* 0x000fea000383ffff */
.L_x_62:
[----:B------:R-:W-:-:S07]  /*9c40*/  MOV R3, UR31 ;  /* 0x0000001f00037c02 */ /* 0x000fce0008000f00 */
.L_x_151:
[----:B-1----:R1:W2:Y:S02]  /*9c50*/  SYNCS.PHASECHK.TRANS64.TRYWAIT P0, [R3+URZ+0xe0], R0 ;  /* 0x0000e000030075a7 */ /* 0x0022a400080011ff */
[----:B--2---:R-:W-:Y:S05]  /*9c60*/  @!P0 NANOSLEEP.SYNCS 0x989680 ;  /* 0x009896800000895d */ /* 0x004fea0003900000 */
[----:B------:R-:W2:Y:S02]  /*9c70*/  @!P0 SYNCS.PHASECHK.TRANS64 P0, [R3+URZ+0xe0], R0 ;  /* 0x0000e000030085a7 */ /* 0x000ea400080010ff */
[----:B--2---:R-:W-:Y:S05]  /*9c80*/  @!P0 BRA `(.L_x_151) ;  /* 0xfffffffc00f08947 */ /* 0x004fea000383ffff */
[----:B------:R-:W-:Y:S05]  /*9c90*/  BRA `(.L_x_152) ;  /* 0xffffff9800647947 */ /* 0x000fea000383ffff */
.L_x_65:
[----:B------:R-:W-:Y:S07]  /*9ca0*/  MOV R0, UR5 ;  /* 0x0000000500007c02 */ /* 0x000fee0008000f00 */
.L_x_153:
[----:B-1----:R1:W2:Y:S02]  /*9cb0*/  SYNCS.PHASECHK.TRANS64.TRYWAIT P0, [R0+URZ], R3 ;  /* 0x00000003000075a7 */ /* 0x0022a400080011ff */
[----:B--2---:R-:W-:Y:S05]  /*9cc0*/  @!P0 NANOSLEEP.SYNCS 0x989680 ;  /* 0x009896800000895d */ /* 0x004fea0003900000 */
[----:B------:R-:W2:Y:S02]  /*9cd0*/  @!P0 SYNCS.PHASECHK.TRANS64 P0, [R0+URZ], R3 ;  /* 0x00000003000085a7 */ /* 0x000ea400080010ff */
[----:B--2---:R-:W-:Y:S05]  /*9ce0*/  @!P0 BRA `(.L_x_153) ;  /* 0xfffffffc00f08947 */ /* 0x004fea000383ffff */
[----:B------:R-:W-:Y:S05]  /*9cf0*/  BRA `(.L_x_64) ;  /* 0xffffff9800807947 */ /* 0x000fea000383ffff */
.L_x_68:
[----:B------:R-:W-:-:S07]  /*9d00*/  MOV R0, UR4 ;  /* 0x0000000400007c02 */ /* 0x000fce0008000f00 */
.L_x_154:
[----:B--2---:R2:W4:Y:S02]  /*9d10*/  SYNCS.PHASECHK.TRANS64.TRYWAIT P0, [R0+URZ], R3 ;  /* 0x00000003000075a7 */ /* 0x00452400080011ff */
[----:B----4-:R-:W-:Y:S05]  /*9d20*/  @!P0 NANOSLEEP.SYNCS 0x989680 ;  /* 0x009896800000895d */ /* 0x010fea0003900000 */
[----:B------:R-:W4:Y:S02]  /*9d30*/  @!P0 SYNCS.PHASECHK.TRANS64 P0, [R0+URZ], R3 ;  /* 0x00000003000085a7 */ /* 0x000f2400080010ff */
[----:B----4-:R-:W-:Y:S05]  /*9d40*/  @!P0 BRA `(.L_x_154) ;  /* 0xfffffffc00f08947 */ /* 0x010fea000383ffff */
[----:B------:R-:W-:Y:S05]  /*9d50*/  BRA `(.L_x_155) ;  /* 0xffffff9c005c7947 */ /* 0x000fea000383ffff */
.L_x_69:
[----:B------:R-:W-:-:S07]  /*9d60*/  MOV R0, UR5 ;  /* 0x0000000500007c02 */ /* 0x000fce0008000f00 */
.L_x_156:
[----:B-1----:R1:W2:Y:S02]  /*9d70*/  SYNCS.PHASECHK.TRANS64.TRYWAIT P0, [R0+URZ], R3 ;  /* 0x00000003000075a7 */ /* 0x0022a400080011ff */
[----:B--2---:R-:W-:Y:S05]  /*9d80*/  @!P0 NANOSLEEP.SYNCS 0x989680 ;  /* 0x009896800000895d */ /* 0x004fea0003900000 */
[----:B------:R-:W2:Y:S02]  /*9d90*/  @!P0 SYNCS.PHASECHK.TRANS64 P0, [R0+URZ], R3 ;  /* 0x00000003000085a7 */ /* 0x000ea400080010ff */
[----:B--2---:R-:W-:Y:S05]  /*9da0*/  @!P0 BRA `(.L_x_156) ;  /* 0xfffffffc00f08947 */ /* 0x004fea000383ffff */
[----:B------:R-:W-:Y:S05]  /*9db0*/  BRA `(.L_x_157) ;  /* 0xffffff9c00687947 */ /* 0x000fea000383ffff */
.L_x_70:
[----:B------:R-:W-:-:S07]  /*9dc0*/  MOV R0, UR5 ;  /* 0x0000000500007c02 */ /* 0x000fce0008000f00 */
.L_x_158:
[----:B-1----:R1:W2:Y:S02]  /*9dd0*/  SYNCS.PHASECHK.TRANS64.TRYWAIT P0, [R0+URZ], R3 ;  /* 0x00000003000075a7 */ /* 0x0022a400080011ff */
[----:B--2---:R-:W-:Y:S05]  /*9de0*/  @!P0 NANOSLEEP.SYNCS 0x989680 ;  /* 0x009896800000895d */ /* 0x004fea0003900000 */
[----:B------:R-:W2:Y:S02]  /*9df0*/  @!P0 SYNCS.PHASECHK.TRANS64 P0, [R0+URZ], R3 ;  /* 0x00000003000085a7 */ /* 0x000ea400080010ff */
[----:B--2---:R-:W-:Y:S05]  /*9e00*/  @!P0 BRA `(.L_x_158) ;  /* 0xfffffffc00f08947 */ /* 0x004fea000383ffff */
[----:B------:R-:W-:Y:S05]  /*9e10*/  BRA `(.L_x_159) ;  /* 0xffffff9c00747947 */ /* 0x000fea000383ffff */
.L_x_71:
[----:B------:R-:W-:-:S07]  /*9e20*/  MOV R0, UR4 ;  /* 0x0000000400007c02 */ /* 0x000fce0008000f00 */
.L_x_160:
[----:B-1----:R1:W2:Y:S02]  /*9e30*/  SYNCS.PHASECHK.TRANS64.TRYWAIT P0, [R0+URZ], R3 ;  /* 0x00000003000075a7 */ /* 0x0022a400080011ff */
[----:B--2---:R-:W-:Y:S05]  /*9e40*/  @!P0 NANOSLEEP.SYNCS 0x989680 ;  /* 0x009896800000895d */ /* 0x004fea0003900000 */
[----:B------:R-:W2:Y:S02]  /*9e50*/  @!P0 SYNCS.PHASECHK.TRANS64 P0, [R0+URZ], R3 ;  /* 0x00000003000085a7 */ /* 0x000ea400080010ff */
[----:B--2---:R-:W-:Y:S05]  /*9e60*/  @!P0 BRA `(.L_x_160) ;  /* 0xfffffffc00f08947 */ /* 0x004fea000383ffff */
[----:B------:R-:W-:Y:S05]  /*9e70*/  BRA `(.L_x_161) ;  /* 0xffffff9c00807947 */ /* 0x000fea000383ffff */
.L_x_76:
[----:B--2---:R2:W3:Y:S02]  /*9e80*/  SYNCS.PHASECHK.TRANS64.TRYWAIT P0, [R12+URZ+0xa0], R9 ;  /* 0x0000a0090c0075a7 */ /* 0x0044e400080011ff */
[----:B---3--:R-:W-:Y:S05]  /*9e90*/  @!P0 NANOSLEEP.SYNCS 0x989680 ;  /* 0x009896800000895d */ /* 0x008fea0003900000 */
[----:B------:R-:W3:Y:S02]  /*9ea0*/  @!P0 SYNCS.PHASECHK.TRANS64 P0, [R12+URZ+0xa0], R9 ;  /* 0x0000a0090c0085a7 */ /* 0x000ee400080010ff */
[----:B---3--:R-:W-:Y:S05]  /*9eb0*/  @!P0 BRA `(.L_x_76) ;  /* 0xfffffffc00f08947 */ /* 0x008fea000383ffff */
[----:B------:R-:W-:Y:S05]  /*9ec0*/  BRA `(.L_x_162) ;  /* 0xffffffa000b07947 */ /* 0x000fea000383ffff */
.L_x_79:
[----:B------:R-:W-:Y:S07]  /*9ed0*/  MOV R0, UR21 ;  /* 0x0000001500007c02 */ /* 0x000fee0008000f00 */
.L_x_163:
[----:B--2---:R2:W3:Y:S02]  /*9ee0*/  SYNCS.PHASECHK.TRANS64.TRYWAIT P2, [R0+URZ+0x98], R11 ;  /* 0x0000980b000075a7 */ /* 0x0044e400080411ff */
[----:B---3--:R-:W-:Y:S05]  /*9ef0*/  @!P2 NANOSLEEP.SYNCS 0x989680 ;  /* 0x009896800000a95d */ /* 0x008fea0003900000 */
[----:B------:R-:W3:Y:S02]  /*9f00*/  @!P2 SYNCS.PHASECHK.TRANS64 P2, [R0+URZ+0x98], R11 ;  /* 0x0000980b0000a5a7 */ /* 0x000ee400080410ff */
[----:B---3--:R-:W-:Y:S05]  /*9f10*/  @!P2 BRA `(.L_x_163) ;  /* 0xfffffffc00f0a947 */ /* 0x008fea000383ffff */
[----:B------:R-:W-:Y:S05]  /*9f20*/  BRA `(.L_x_78) ;  /* 0xffffffa800187947 */ /* 0x000fea000383ffff */
.L_x_82:
[----:B--2---:R-:W-:Y:S07]  /*9f30*/  MOV R0, UR21 ;  /* 0x0000001500007c02 */ /* 0x004fee0008000f00 */
.L_x_164:
[----:B--2---:R2:W3:Y:S02]  /*9f40*/  SYNCS.PHASECHK.TRANS64.TRYWAIT P0, [R0+URZ+0x70], R9 ;  /* 0x00007009000075a7 */ /* 0x0044e400080011ff */
[----:B---3--:R-:W-:Y:S05]  /*9f50*/  @!P0 NANOSLEEP.SYNCS 0x989680 ;  /* 0x009896800000895d */ /* 0x008fea0003900000 */
[----:B------:R-:W3:Y:S02]  /*9f60*/  @!P0 SYNCS.PHASECHK.TRANS64 P0, [R0+URZ+0x70], R9 ;  /* 0x00007009000085a7 */ /* 0x000ee400080010ff */
[----:B---3--:R-:W-:Y:S05]  /*9f70*/  @!P0 BRA `(.L_x_164) ;  /* 0xfffffffc00f08947 */ /* 0x008fea000383ffff */
[----:B------:R-:W-:Y:S05]  /*9f80*/  BRA `(.L_x_165) ;  /* 0xffffffa800747947 */ /* 0x000fea000383ffff */
.L_x_83:
[----:B------:R-:W-:Y:S07]  /*9f90*/  MOV R0, UR21 ;  /* 0x0000001500007c02 */ /* 0x000fee0008000f00 */
.L_x_166:
[----:B--2---:R2:W3:Y:S02]  /*9fa0*/  SYNCS.PHASECHK.TRANS64.TRYWAIT P0, [R0+URZ+0x78], R9 ;  /* 0x00007809000075a7 */ /* 0x0044e400080011ff */
[----:B---3--:R-:W-:Y:S05]  /*9fb0*/  @!P0 NANOSLEEP.SYNCS 0x989680 ;  /* 0x009896800000895d */ /* 0x008fea0003900000 */
[----:B------:R-:W3:Y:S02]  /*9fc0*/  @!P0 SYNCS.PHASECHK.TRANS64 P0, [R0+URZ+0x78], R9 ;  /* 0x00007809000085a7 */ /* 0x000ee400080010ff */
[----:B---3--:R-:W-:Y:S05]  /*9fd0*/  @!P0 BRA `(.L_x_166) ;  /* 0xfffffffc00f08947 */ /* 0x008fea000383ffff */
[----:B------:R-:W-:Y:S05]  /*9fe0*/  BRA `(.L_x_167) ;  /* 0xffffffa800ac7947 */ /* 0x000fea000383ffff */
.L_x_84:
[----:B------:R-:W-:Y:S07]  /*9ff0*/  MOV R0, UR21 ;  /* 0x0000001500007c02 */ /* 0x000fee0008000f00 */
.L_x_168:
[----:B--2---:R2:W3:Y:S02]  /*a000*/  SYNCS.PHASECHK.TRANS64.TRYWAIT P0, [R0+URZ+0x80], R9 ;  /* 0x00008009000075a7 */ /* 0x0044e400080011ff */
[----:B---3--:R-:W-:Y:S05]  /*a010*/  @!P0 NANOSLEEP.SYNCS 0x989680 ;  /* 0x009896800000895d */ /* 0x008fea0003900000 */
[----:B------:R-:W3:Y:S02]  /*a020*/  @!P0 SYNCS.PHASECHK.TRANS64 P0, [R0+URZ+0x80], R9 ;  /* 0x00008009000085a7 */ /* 0x000ee400080010ff */
[----:B---3--:R-:W-:Y:S05]  /*a030*/  @!P0 BRA `(.L_x_168) ;  /* 0xfffffffc00f08947 */ /* 0x008fea000383ffff */
[----:B------:R-:W-:Y:S05]  /*a040*/  BRA `(.L_x_169) ;  /* 0xffffffa800f07947 */ /* 0x000fea000383ffff */
.L_x_85:
[----:B------:R-:W-:Y:S07]  /*a050*/  MOV R0, UR21 ;  /* 0x0000001500007c02 */ /* 0x000fee0008000f00 */
.L_x_170:
[----:B--2---:R2:W3:Y:S02]  /*a060*/  SYNCS.PHASECHK.TRANS64.TRYWAIT P0, [R0+URZ+0x88], R9 ;  /* 0x00008809000075a7 */ /* 0x0044e400080011ff */
[----:B---3--:R-:W-:Y:S05]  /*a070*/  @!P0 NANOSLEEP.SYNCS 0x989680 ;  /* 0x009896800000895d */ /* 0x008fea0003900000 */
[----:B------:R-:W3:Y:S02]  /*a080*/  @!P0 SYNCS.PHASECHK.TRANS64 P0, [R0+URZ+0x88], R9 ;  /* 0x00008809000085a7 */ /* 0x000ee400080010ff */
[----:B---3--:R-:W-:Y:S05]  /*a090*/  @!P0 BRA `(.L_x_170) ;  /* 0xfffffffc00f08947 */ /* 0x008fea000383ffff */
[----:B------:R-:W-:Y:S05]  /*a0a0*/  BRA `(.L_x_171) ;  /* 0xffffffac00307947 */ /* 0x000fea000383ffff */
.L_x_87:
[----:B------:R-:W-:-:S07]  /*a0b0*/  MOV R0, UR21 ;  /* 0x0000001500007c02 */ /* 0x000fce0008000f00 */
.L_x_172:
[----:B---3--:R3:W4:Y:S02]  /*a0c0*/  SYNCS.PHASECHK.TRANS64.TRYWAIT P0, [R0+URZ+0x70], R3 ;  /* 0x00007003000075a7 */ /* 0x00872400080011ff */
[----:B----4-:R-:W-:Y:S05]  /*a0d0*/  @!P0 NANOSLEEP.SYNCS 0x989680 ;  /* 0x009896800000895d */ /* 0x010fea0003900000 */
[----:B------:R-:W4:Y:S02]  /*a0e0*/  @!P0 SYNCS.PHASECHK.TRANS64 P0, [R0+URZ+0x70], R3 ;  /* 0x00007003000085a7 */ /* 0x000f2400080010ff */
[----:B----4-:R-:W-:Y:S05]  /*a0f0*/  @!P0 BRA `(.L_x_172) ;  /* 0xfffffffc00f08947 */ /* 0x010fea000383ffff */
[----:B------:R-:W-:Y:S05]  /*a100*/  BRA `(.L_x_173) ;  /* 0xffffffac00a47947 */ /* 0x000fea000383ffff */
.L_x_88:
[----:B---3--:R-:W-:-:S07]  /*a110*/  MOV R0, UR21 ;  /* 0x0000001500007c02 */ /* 0x008fce0008000f00 */
.L_x_174:
[----:B---3--:R3:W4:Y:S02]  /*a120*/  SYNCS.PHASECHK.TRANS64.TRYWAIT P0, [R0+URZ+0x78], R3 ;  /* 0x00007803000075a7 */ /* 0x00872400080011ff */
[----:B----4-:R-:W-:Y:S05]  /*a130*/  @!P0 NANOSLEEP.SYNCS 0x989680 ;  /* 0x009896800000895d */ /* 0x010fea0003900000 */
[----:B------:R-:W4:Y:S02]  /*a140*/  @!P0 SYNCS.PHASECHK.TRANS64 P0, [R0+URZ+0x78], R3 ;  /* 0x00007803000085a7 */ /* 0x000f2400080010ff */
[----:B----4-:R-:W-:Y:S05]  /*a150*/  @!P0 BRA `(.L_x_174) ;  /* 0xfffffffc00f08947 */ /* 0x010fea000383ffff */
[----:B------:R-:W-:Y:S05]  /*a160*/  BRA `(.L_x_175) ;  /* 0xffffffac00947947 */ /* 0x000fea000383ffff */
.L_x_89:
[----:B---3--:R-:W-:-:S07]  /*a170*/  MOV R0, UR21 ;  /* 0x0000001500007c02 */ /* 0x008fce0008000f00 */
.L_x_176:
[----:B---3--:R3:W4:Y:S02]  /*a180*/  SYNCS.PHASECHK.TRANS64.TRYWAIT P0, [R0+URZ+0x80], R3 ;  /* 0x00008003000075a7 */ /* 0x00872400080011ff */
[----:B----4-:R-:W-:Y:S05]  /*a190*/  @!P0 NANOSLEEP.SYNCS 0x989680 ;  /* 0x009896800000895d */ /* 0x010fea0003900000 */
[----:B------:R-:W4:Y:S02]  /*a1a0*/  @!P0 SYNCS.PHASECHK.TRANS64 P0, [R0+URZ+0x80], R3 ;  /* 0x00008003000085a7 */ /* 0x000f2400080010ff */
[----:B----4-:R-:W-:Y:S05]  /*a1b0*/  @!P0 BRA `(.L_x_176) ;  /* 0xfffffffc00f08947 */ /* 0x010fea000383ffff */
[----:B------:R-:W-:Y:S05]  /*a1c0*/  BRA `(.L_x_177) ;  /* 0xffffffac00847947 */ /* 0x000fea000383ffff */
.L_x_91:
[----:B-1----:R1:W2:Y:S02]  /*a1d0*/  SYNCS.PHASECHK.TRANS64.TRYWAIT P0, [R3+URZ+0xa0], R0 ;  /* 0x0000a000030075a7 */ /* 0x0022a400080011ff */
[----:B--2---:R-:W-:Y:S05]  /*a1e0*/  @!P0 NANOSLEEP.SYNCS 0x989680 ;  /* 0x009896800000895d */ /* 0x004fea0003900000 */
[----:B------:R-:W2:Y:S02]  /*a1f0*/  @!P0 SYNCS.PHASECHK.TRANS64 P0, [R3+URZ+0xa0], R0 ;  /* 0x0000a000030085a7 */ /* 0x000ea400080010ff */
[----:B--2---:R-:W-:Y:S05]  /*a200*/  @!P0 BRA `(.L_x_91) ;  /* 0xfffffffc00f08947 */ /* 0x004fea000383ffff */
[----:B------:R-:W-:Y:S05]  /*a210*/  BRA `(.L_x_178) ;  /* 0xffffffb000547947 */ /* 0x000fea000383ffff */
.L_x_102:
[----:B--2---:R2:W1:Y:S02]  /*a220*/  SYNCS.PHASECHK.TRANS64.TRYWAIT P1, [R2+URZ+0x50], R3 ;  /* 0x00005003020075a7 */ /* 0x00446400080211ff */
[----:B-1----:R-:W-:Y:S05]  /*a230*/  @!P1 NANOSLEEP.SYNCS 0x989680 ;  /* 0x009896800000995d */ /* 0x002fea0003900000 */
[----:B------:R-:W1:Y:S02]  /*a240*/  @!P1 SYNCS.PHASECHK.TRANS64 P1, [R2+URZ+0x50], R3 ;  /* 0x00005003020095a7 */ /* 0x000e6400080210ff */
[----:B-1----:R-:W-:Y:S05]  /*a250*/  @!P1 BRA `(.L_x_102) ;  /* 0xfffffffc00f09947 */ /* 0x002fea000383ffff */
[----:B------:R-:W-:Y:S05]  /*a260*/  BRA `(.L_x_101) ;  /* 0xffffffbc00cc7947 */ /* 0x000fea000383ffff */
.L_x_104:
[----:B--2---:R2:W4:Y:S02]  /*a270*/  SYNCS.PHASECHK.TRANS64.TRYWAIT P0, [R71+URZ+0xc0], R4 ;  /* 0x0000c004470075a7 */ /* 0x00452400080011ff */
[----:B----4-:R-:W-:Y:S05]  /*a280*/  @!P0 NANOSLEEP.SYNCS 0x989680 ;  /* 0x009896800000895d */ /* 0x010fea0003900000 */
[----:B------:R-:W4:Y:S02]  /*a290*/  @!P0 SYNCS.PHASECHK.TRANS64 P0, [R71+URZ+0xc0], R4 ;  /* 0x0000c004470085a7 */ /* 0x000f2400080010ff */
[----:B----4-:R-:W-:Y:S05]  /*a2a0*/  @!P0 BRA `(.L_x_104) ;  /* 0xfffffffc00f08947 */ /* 0x010fea000383ffff */
[----:B------:R-:W-:Y:S05]  /*a2b0*/  BRA `(.L_x_103) ;  /* 0xffffffc0001c7947 */ /* 0x000fea000383ffff */
.L_x_112:
[----:B---3--:R3:W4:Y:S02]  /*a2c0*/  SYNCS.PHASECHK.TRANS64.TRYWAIT P0, [R112+URZ+0x50], R3 ;  /* 0x00005003700075a7 */ /* 0x00872400080011ff */
[----:B----4-:R-:W-:Y:S05]  /*a2d0*/  @!P0 NANOSLEEP.SYNCS 0x989680 ;  /* 0x009896800000895d */ /* 0x010fea0003900000 */
[----:B------:R-:W4:Y:S02]  /*a2e0*/  @!P0 SYNCS.PHASECHK.TRANS64 P0, [R112+URZ+0x50], R3 ;  /* 0x00005003700085a7 */ /* 0x000f2400080010ff */
[----:B----4-:R-:W-:Y:S05]  /*a2f0*/  @!P0 BRA `(.L_x_112) ;  /* 0xfffffffc00f08947 */ /* 0x010fea000383ffff */
[----:B------:R-:W-:Y:S05]  /*a300*/  BRA `(.L_x_111) ;  /* 0xffffffcc00107947 */ /* 0x000fea000383ffff */
.L_x_120:
[----:B---3--:R3:W4:Y:S02]  /*a310*/  SYNCS.PHASECHK.TRANS64.TRYWAIT P0, [R112+URZ+0x50], R5 ;  /* 0x00005005700075a7 */ /* 0x00872400080011ff */
[----:B----4-:R-:W-:Y:S05]  /*a320*/  @!P0 NANOSLEEP.SYNCS 0x989680 ;  /* 0x009896800000895d */ /* 0x010fea0003900000 */
[----:B------:R-:W4:Y:S02]  /*a330*/  @!P0 SYNCS.PHASECHK.TRANS64 P0, [R112+URZ+0x50], R5 ;  /* 0x00005005700085a7 */ /* 0x000f2400080010ff */
[----:B----4-:R-:W-:Y:S05]  /*a340*/  @!P0 BRA `(.L_x_120) ;  /* 0xfffffffc00f08947 */ /* 0x010fea000383ffff */
[----:B------:R-:W-:Y:S05]  /*a350*/  BRA `(.L_x_119) ;  /* 0xffffffd800507947 */ /* 0x000fea000383ffff */
.L_x_128:
[----:B---3--:R3:W4:Y:S02]  /*a360*/  SYNCS.PHASECHK.TRANS64.TRYWAIT P0, [R102+URZ+0x50], R3 ;  /* 0x00005003660075a7 */ /* 0x00872400080011ff */
[----:B----4-:R-:W-:Y:S05]  /*a370*/  @!P0 NANOSLEEP.SYNCS 0x989680 ;  /* 0x009896800000895d */ /* 0x010fea0003900000 */
[----:B------:R-:W4:Y:S02]  /*a380*/  @!P0 SYNCS.PHASECHK.TRANS64 P0, [R102+URZ+0x50], R3 ;  /* 0x00005003660085a7 */ /* 0x000f2400080010ff */
[----:B----4-:R-:W-:Y:S05]  /*a390*/  @!P0 BRA `(.L_x_128) ;  /* 0xfffffffc00f08947 */ /* 0x010fea000383ffff */
[----:B------:R-:W-:Y:S05]  /*a3a0*/  BRA `(.L_x_127) ;  /* 0xffffffe4009c7947 */ /* 0x000fea000383ffff */
        .weak           $__internal_0_$__cuda_sm10x_tcgen05_guardrail_trap_col_being_dealloced_not_returned_by_alloc
        .type           $__internal_0_$__cuda_sm10x_tcgen05_guardrail_trap_col_being_dealloced_not_returned_by_alloc,@function
        .size           $__internal_0_$__cuda_sm10x_tcgen05_guardrail_trap_col_being_dealloced_not_returned_by_alloc,($__internal_1_$__cuda_sm10x_tcgen05_guardrail_trap_phase_invalid_during_alloc - $__internal_0_$__cuda_sm10x_tcgen05_guardrail_trap_col_being_dealloced_not_returned_by_alloc)
$__internal_0_$__cuda_sm10x_tcgen05_guardrail_trap_col_being_dealloced_not_returned_by_alloc:
[----:B------:R-:W-:Y:S05]  /*a3b0*/  BPT.TRAP 0x1 ;  /* 0x000000040000795c */ /* 0x000fea0000300000 */
[----:B------:R-:W-:-:S04]  /*a3c0*/  HFMA2 R3, -RZ, RZ, 0, 0 ;  /* 0x00000000ff037431 */ /* 0x000fc800000001ff */
[----:B------:R-:W-:Y:S05]  /*a3d0*/  RET.REL.NODEC R2 `(_ZN7cutlass13device_kernelINS_4gemm6kernel13GemmUniversalIN4cute5tupleIJiiiiEEENS1_10collective13CollectiveMmaINS1_35MainloopSm100TmaUmmaWarpSpecializedILi5ELi2ELi4ENS5_IJNS4_1CILi1EEENSA_ILi2EEESB_EEEEENS5_IJNSA_ILi64EEENSA_ILi256EEENSA_ILi128EEEEEENS_12float_e4m3_tENS5_IJlSB_lEEESJ_SK_NS4_8TiledMMAINS4_8MMA_AtomIJNS4_10MMA_TraitsINS4_19SM100_MMA_F8F6F4_SSEJSJ_SJ_fSF_SG_NS4_17integral_constantINS4_4UMMA5MajorELSR_0EEESS_NSP_INSQ_7ScaleInELST_0EEESU_EEEEEENS4_6LayoutINS5_IJSB_SB_SB_EEENS5_IJNSA_ILi0EEESZ_SZ_EEEEENS5_IJNS4_10UnderscoreES12_S12_EEEEENS4_23SM90_TMA_LOAD_MULTICASTENS4_14ComposedLayoutINS4_7SwizzleILi3ELi4ELi3EEENS4_18smem_ptr_flag_bitsILi8EEENSX_INS5_IJNSA_ILi8EEESH_EEENS5_IJSH_SB_EEEEEEEvNS4_8identityENS4_13SM90_TMA_LOADES1F_vS1G_EENS_8epilogue10collective18CollectiveEpilogueINS1J_23Sm100TmaWarpSpecializedILi4ELi2ELi32ELb0ELb0EEEJSI_NS5_IJNSX_ISF_SB_EES1O_EEESJ_SK_SJ_SK_NS1J_6fusion15FusionCallbacksIS1N_NS1Q_17LinearCombinationISJ_fSJ_fLNS_15FloatRoundStyleE2EEESI_S1P_JEEENS4_5SM1004TMEM4LOAD26SM100_TMEM_LOAD_16dp32b32xES1H_NS16_INS17_ILi2ELi4ELi3EEES1A_NSX_INS5_IJS1B_SF_EEENS5_IJSF_SB_EEEEEEENS4_39AutoVectorizingCopyWithAssumedAlignmentILi128EEENS4_14SM90_TMA_STOREES24_S26_S26_EEEvvEEEEvNT_6ParamsE) ;  /* 0xffffff5c02087950 */ /* 0x000fea0003c3ffff */
        .weak           $__internal_1_$__cuda_sm10x_tcgen05_guardrail_trap_phase_invalid_during_alloc
        .type           $__internal_1_$__cuda_sm10x_tcgen05_guardrail_trap_phase_invalid_during_alloc,@function
        .size           $__internal_1_$__cuda_sm10x_tcgen05_guardrail_trap_phase_invalid_during_alloc,($__internal_2_$__cuda_sm10x_tcgen05_guardrail_trap_unallocated_columns_being_dealloced - $__internal_1_$__cuda_sm10x_tcgen05_guardrail_trap_phase_invalid_during_alloc)
$__internal_1_$__cuda_sm10x_tcgen05_guardrail_trap_phase_invalid_during_alloc:
[----:B------:R-:W-:Y:S05]  /*a3e0*/  BPT.TRAP 0x1 ;  /* 0x000000040000795c */ /* 0x000fea0000300000 */
[----:B------:R-:W-:-:S04]  /*a3f0*/  MOV R5, 0x0 ;  /* 0x0000000000057802 */ /* 0x000fc80000000f00 */
[----:B------:R-:W-:Y:S05]  /*a400*/  RET.REL.NODEC R4 `(_ZN7cutlass13device_kernelINS_4gemm6kernel13GemmUniversalIN4cute5tupleIJiiiiEEENS1_10collective13CollectiveMmaINS1_35MainloopSm100TmaUmmaWarpSpecializedILi5ELi2ELi4ENS5_IJNS4_1CILi1EEENSA_ILi2EEESB_EEEEENS5_IJNSA_ILi64EEENSA_ILi256EEENSA_ILi128EEEEEENS_12float_e4m3_tENS5_IJlSB_lEEESJ_SK_NS4_8TiledMMAINS4_8MMA_AtomIJNS4_10MMA_TraitsINS4_19SM100_MMA_F8F6F4_SSEJSJ_SJ_fSF_SG_NS4_17integral_constantINS4_4UMMA5MajorELSR_0EEESS_NSP_INSQ_7ScaleInELST_0EEESU_EEEEEENS4_6LayoutINS5_IJSB_SB_SB_EEENS5_IJNSA_ILi0EEESZ_SZ_EEEEENS5_IJNS4_10UnderscoreES12_S12_EEEEENS4_23SM90_TMA_LOAD_MULTICASTENS4_14ComposedLayoutINS4_7SwizzleILi3ELi4ELi3EEENS4_18smem_ptr_flag_bitsILi8EEENSX_INS5_IJNSA_ILi8EEESH_EEENS5_IJSH_SB_EEEEEEEvNS4_8identityENS4_13SM90_TMA_LOADES1F_vS1G_EENS_8epilogue10collective18CollectiveEpilogueINS1J_23Sm100TmaWarpSpecializedILi4ELi2ELi32ELb0ELb0EEEJSI_NS5_IJNSX_ISF_SB_EES1O_EEESJ_SK_SJ_SK_NS1J_6fusion15FusionCallbacksIS1N_NS1Q_17LinearCombinationISJ_fSJ_fLNS_15FloatRoundStyleE2EEESI_S1P_JEEENS4_5SM1004TMEM4LOAD26SM100_TMEM_LOAD_16dp32b32xES1H_NS16_INS17_ILi2ELi4ELi3EEES1A_NSX_INS5_IJS1B_SF_EEENS5_IJSF_SB_EEEEEEENS4_39AutoVectorizingCopyWithAssumedAlignmentILi128EEENS4_14SM90_TMA_STOREES24_S26_S26_EEEvvEEEEvNT_6ParamsE) ;  /* 0xffffff5804fc7950 */ /* 0x000fea0003c3ffff */
        .weak           $__internal_2_$__cuda_sm10x_tcgen05_guardrail_trap_unallocated_columns_being_dealloced
        .type           $__internal_2_$__cuda_sm10x_tcgen05_guardrail_trap_unallocated_columns_being_dealloced,@function
        .size           $__internal_2_$__cuda_sm10x_tcgen05_guardrail_trap_unallocated_columns_being_dealloced,(.L_x_180 - $__internal_2_$__cuda_sm10x_tcgen05_guardrail_trap_unallocated_columns_being_dealloced)
$__internal_2_$__cuda_sm10x_tcgen05_guardrail_trap_unallocated_columns_being_dealloced:
[----:B------:R-:W-:Y:S05]  /*a410*/  BPT.TRAP 0x1 ;  /* 0x000000040000795c */ /* 0x000fea0000300000 */
[----:B------:R-:W-:-:S04]  /*a420*/  HFMA2 R3, -RZ, RZ, 0, 0 ;  /* 0x00000000ff037431 */ /* 0x000fc800000001ff */
[----:B------:R-:W-:Y:S05]  /*a430*/  RET.REL.NODEC R2 `(_ZN7cutlass13device_kernelINS_4gemm6kernel13GemmUniversalIN4cute5tupleIJiiiiEEENS1_10collective13CollectiveMmaINS1_35MainloopSm100TmaUmmaWarpSpecializedILi5ELi2ELi4ENS5_IJNS4_1CILi1EEENSA_ILi2EEESB_EEEEENS5_IJNSA_ILi64EEENSA_ILi256EEENSA_ILi128EEEEEENS_12float_e4m3_tENS5_IJlSB_lEEESJ_SK_NS4_8TiledMMAINS4_8MMA_AtomIJNS4_10MMA_TraitsINS4_19SM100_MMA_F8F6F4_SSEJSJ_SJ_fSF_SG_NS4_17integral_constantINS4_4UMMA5MajorELSR_0EEESS_NSP_INSQ_7ScaleInELST_0EEESU_EEEEEENS4_6LayoutINS5_IJSB_SB_SB_EEENS5_IJNSA_ILi0EEESZ_SZ_EEEEENS5_IJNS4_10UnderscoreES12_S12_EEEEENS4_23SM90_TMA_LOAD_MULTICASTENS4_14ComposedLayoutINS4_7SwizzleILi3ELi4ELi3EEENS4_18smem_ptr_flag_bitsILi8EEENSX_INS5_IJNSA_ILi8EEESH_EEENS5_IJSH_SB_EEEEEEEvNS4_8identityENS4_13SM90_TMA_LOADES1F_vS1G_EENS_8epilogue10collective18CollectiveEpilogueINS1J_23Sm100TmaWarpSpecializedILi4ELi2ELi32ELb0ELb0EEEJSI_NS5_IJNSX_ISF_SB_EES1O_EEESJ_SK_SJ_SK_NS1J_6fusion15FusionCallbacksIS1N_NS1Q_17LinearCombinationISJ_fSJ_fLNS_15FloatRoundStyleE2EEESI_S1P_JEEENS4_5SM1004TMEM4LOAD26SM100_TMEM_LOAD_16dp32b32xES1H_NS16_INS17_ILi2ELi4ELi3EEES1A_NSX_INS5_IJS1B_SF_EEENS5_IJSF_SB_EEEEEEENS4_39AutoVectorizingCopyWithAssumedAlignmentILi128EEENS4_14SM90_TMA_STOREES24_S26_S26_EEEvvEEEEvNT_6ParamsE) ;  /* 0xffffff5802f07950 */ /* 0x000fea0003c3ffff */
.L_x_179:
[----:B------:R-:W-:-:S00]  /*a440*/  BRA `(.L_x_179) ;  /* 0xfffffffc00fc7947 */ /* 0x000fc0000383ffff */
[----:B------:R-:W-:-:S00]  /*a450*/  NOP ;  /* 0x0000000000007918 */ /* 0x000fc00000000000 */
        /* <DEDUP_REMOVED lines=10> */
.L_x_180:


//--------------------- .nv.global.init           --------------------------
	.section	.nv.global.init,"aw",@progbits
.nv.global.init:
	.type		$str$27,@object
	.size		$str$27,($str$28 - $str$27)
$str$27:
        /*0000*/ 	.byte	0x28, 0x61, 0x64, 0x64, 0x72, 0x65, 0x73, 0x73, 0x20, 0x26, 0x20, 0x6d, 0x61, 0x73, 0x6b, 0x29
        /*0010*/ 	.byte	0x20, 0x3d, 0x3d, 0x20, 0x30, 0x00
	.type		$str$28,@object
	.size		$str$28,($str$26 - $str$28)
$str$28:
        /*0016*/ 	.byte	0x2f, 0x74, 0x6d, 0x70, 0x2f, 0x63, 0x75, 0x74, 0x6c, 0x61, 0x73, 0x73, 0x5f, 0x73, 0x77, 0x65
        /*0026*/ 	.byte	0x65, 0x70, 0x5f, 0x73, 0x72, 0x63, 0x2f, 0x69, 0x6e, 0x63, 0x6c, 0x75, 0x64, 0x65, 0x2f, 0x63
        /*0036*/ 	.byte	0x75, 0x74, 0x65, 0x2f, 0x70, 0x6f, 0x69, 0x6e, 0x74, 0x65, 0x72, 0x5f, 0x66, 0x6c, 0x61, 0x67
        /*0046*/ 	.byte	0x67, 0x65, 0x64, 0x2e, 0x68, 0x70, 0x70, 0x00
	.type		$str$26,@object
	.size		$str$26,($str$25 - $str$26)
$str$26:
        /*004e*/ 	.byte	0x2f, 0x74, 0x6d, 0x70, 0x2f, 0x63, 0x75, 0x74, 0x6c, 0x61, 0x73, 0x73, 0x5f, 0x73, 0x77, 0x65
        /*005e*/ 	.byte	0x65, 0x70, 0x5f, 0x73, 0x72, 0x63, 0x2f, 0x69, 0x6e, 0x63, 0x6c, 0x75, 0x64, 0x65, 0x2f, 0x63
        /*006e*/ 	.byte	0x75, 0x74, 0x65, 0x2f, 0x61, 0x74, 0x6f, 0x6d, 0x2f, 0x63, 0x6f, 0x70, 0x79, 0x5f, 0x74, 0x72
        /*007e*/ 	.byte	0x61, 0x69, 0x74, 0x73, 0x5f, 0x73, 0x6d, 0x31, 0x30, 0x30, 0x2e, 0x68, 0x70, 0x70, 0x00
	.type		$str$25,@object
	.size		$str$25,(__unnamed_1 - $str$25)
$str$25:
        /*008d*/ 	.byte	0x28, 0x28, 0x75, 0x69, 0x6e, 0x74, 0x33, 0x32, 0x5f, 0x74, 0x28, 0x74, 0x68, 0x72, 0x65, 0x61
        /*009d*/ 	.byte	0x64, 0x49, 0x64, 0x78, 0x2e, 0x78, 0x29, 0x20, 0x2f, 0x20, 0x33, 0x32, 0x29, 0x20, 0x25, 0x20
        /*00ad*/ 	.byte	0x34, 0x29, 0x20, 0x3d, 0x3d, 0x20, 0x28, 0x28, 0x28, 0x74, 0x6d, 0x65, 0x6d, 0x5f, 0x61, 0x64
        /*00bd*/ 	.byte	0x64, 0x72, 0x20, 0x3e, 0x3e, 0x20, 0x31, 0x36, 0x29, 0x20, 0x2f, 0x20, 0x33, 0x32, 0x29, 0x20
        /*00cd*/ 	.byte	0x25, 0x20, 0x34, 0x29, 0x00
	.type		__unnamed_1,@object
	.size		__unnamed_1,(__unnamed_2 - __unnamed_1)
__unnamed_1:
        /*00d2*/ 	.byte	0x61, 0x75, 0x74, 0x6f, 0x20, 0x63, 0x75, 0x74, 0x65, 0x3a, 0x3a, 0x61, 0x73, 0x5f, 0x70, 0x6f
        /* <DEDUP_REMOVED lines=24> */
        /*0262*/ 	.byte	0x3c, 0x34, 0x30, 0x39, 0x36, 0x3e, 0x3e, 0x3e, 0x3e, 0x5d, 0x00
	.type		__unnamed_2,@object
	.size		__unnamed_2,(__unnamed_3 - __unnamed_2)
__unnamed_2:
        /* <DEDUP_REMOVED lines=26> */
	.type		__unnamed_3,@object
	.size		__unnamed_3,(.L_3 - __unnamed_3)
__unnamed_3:
        /* <DEDUP_REMOVED lines=40> */
        /*0688*/ 	.byte	0x74, 0x65, 0x3a, 0x3a, 0x43, 0x3c, 0x30, 0x3e, 0x3e, 0x3e, 0x3e, 0x5d, 0x00
.L_3:


//--------------------- .nv.shared._ZN7cutlass13device_kernelINS_4gemm6kernel13GemmUniversalIN4cute5tupleIJiiiiEEENS1_10collective13CollectiveMmaINS1_35MainloopSm100TmaUmmaWarpSpecializedILi5ELi2ELi4ENS5_IJNS4_1CILi1EEENSA_ILi2EEESB_EEEEENS5_IJNSA_ILi64EEENSA_ILi256EEENSA_ILi128EEEEEENS_12float_e4m3_tENS5_IJlSB_lEEESJ_SK_NS4_8TiledMMAINS4_8MMA_AtomIJNS4_10MMA_TraitsINS4_19SM100_MMA_F8F6F4_SSEJSJ_SJ_fSF_SG_NS4_17integral_constantINS4_4UMMA5MajorELSR_0EEESS_NSP_INSQ_7ScaleInELST_0EEESU_EEEEEENS4_6LayoutINS5_IJSB_SB_SB_EEENS5_IJNSA_ILi0EEESZ_SZ_EEEEENS5_IJNS4_10UnderscoreES12_S12_EEEEENS4_23SM90_TMA_LOAD_MULTICASTENS4_14ComposedLayoutINS4_7SwizzleILi3ELi4ELi3EEENS4_18smem_ptr_flag_bitsILi8EEENSX_INS5_IJNSA_ILi8EEESH_EEENS5_IJSH_SB_EEEEEEEvNS4_8identityENS4_13SM90_TMA_LOADES1F_vS1G_EENS_8epilogue10collective18CollectiveEpilogueINS1J_23Sm100TmaWarpSpecializedILi4ELi2ELi32ELb0ELb0EEEJSI_NS5_IJNSX_ISF_SB_EES1O_EEESJ_SK_SJ_SK_NS1J_6fusion15FusionCallbacksIS1N_NS1Q_17LinearCombinationISJ_fSJ_fLNS_15FloatRoundStyleE2EEESI_S1P_JEEENS4_5SM1004TMEM4LOAD26SM100_TMEM_LOAD_16dp32b32xES1H_NS16_INS17_ILi2ELi4ELi3EEES1A_NSX_INS5_IJS1B_SF_EEENS5_IJSF_SB_EEEEEEENS4_39AutoVectorizingCopyWithAssumedAlignmentILi128EEENS4_14SM90_TMA_STOREES24_S26_S26_EEEvvEEEEvNT_6ParamsE --------------------------
	.section	.nv.shared._ZN7cutlass13device_kernelINS_4gemm6kernel13GemmUniversalIN4cute5tupleIJiiiiEEENS1_10collective13CollectiveMmaINS1_35MainloopSm100TmaUmmaWarpSpecializedILi5ELi2ELi4ENS5_IJNS4_1CILi1EEENSA_ILi2EEESB_EEEEENS5_IJNSA_ILi64EEENSA_ILi256EEENSA_ILi128EEEEEENS_12float_e4m3_tENS5_IJlSB_lEEESJ_SK_NS4_8TiledMMAINS4_8MMA_AtomIJNS4_10MMA_TraitsINS4_19SM100_MMA_F8F6F4_SSEJSJ_SJ_fSF_SG_NS4_17integral_constantINS4_4UMMA5MajorELSR_0EEESS_NSP_INSQ_7ScaleInELST_0EEESU_EEEEEENS4_6LayoutINS5_IJSB_SB_SB_EEENS5_IJNSA_ILi0EEESZ_SZ_EEEEENS5_IJNS4_10UnderscoreES12_S12_EEEEENS4_23SM90_TMA_LOAD_MULTICASTENS4_14ComposedLayoutINS4_7SwizzleILi3ELi4ELi3EEENS4_18smem_ptr_flag_bitsILi8EEENSX_INS5_IJNSA_ILi8EEESH_EEENS5_IJSH_SB_EEEEEEEvNS4_8identityENS4_13SM90_TMA_LOADES1F_vS1G_EENS_8epilogue10collective18CollectiveEpilogueINS1J_23Sm100TmaWarpSpecializedILi4ELi2ELi32ELb0ELb0EEEJSI_NS5_IJNSX_ISF_SB_EES1O_EEESJ_SK_SJ_SK_NS1J_6fusion15FusionCallbacksIS1N_NS1Q_17LinearCombinationISJ_fSJ_fLNS_15FloatRoundStyleE2EEESI_S1P_JEEENS4_5SM1004TMEM4LOAD26SM100_TMEM_LOAD_16dp32b32xES1H_NS16_INS17_ILi2ELi4ELi3EEES1A_NSX_INS5_IJS1B_SF_EEENS5_IJSF_SB_EEEEEEENS4_39AutoVectorizingCopyWithAssumedAlignmentILi128EEENS4_14SM90_TMA_STOREES24_S26_S26_EEEvvEEEEvNT_6ParamsE,"aw",@nobits
	.sectionflags	@""
	.align	16
	.zero		1024


//--------------------- .nv.shared.reserved.0     --------------------------
	.section	.nv.shared.reserved.0,"aw",@nobits
	.weak		__nv_reservedSMEM_offset_0_alias
	.size		__nv_reservedSMEM_offset_0_alias, 0, 64
	.other		__nv_reservedSMEM_offset_0_alias,@"STO_CUDA_RESERVED_SHARED STV_DEFAULT"
__nv_reservedSMEM_offset_0_alias:
	.zero		0
.nv.shared.reserved.0:
	.zero		64
	.weak		__nv_reservedSMEM_tcgen05_partition
	.type		__nv_reservedSMEM_tcgen05_partition,@object
	.size		__nv_reservedSMEM_tcgen05_partition,(.L_0 - __nv_reservedSMEM_tcgen05_partition)
__nv_reservedSMEM_tcgen05_partition:
	.zero		32
.L_0:


//--------------------- .nv.global                --------------------------
	.section	.nv.global,"aw",@nobits
.nv.global:
	.type		_ZN40_INTERNAL_8b420b2e_4_k_cu_2707587b_318194cute1_E,@object
	.size		_ZN40_INTERNAL_8b420b2e_4_k_cu_2707587b_318194cute1_E,(_ZN40_INTERNAL_8b420b2e_4_k_cu_2707587b_318194cuda3std3__45__cpo6cbeginE - _ZN40_INTERNAL_8b420b2e_4_k_cu_2707587b_318194cute1_E)
_ZN40_INTERNAL_8b420b2e_4_k_cu_2707587b_318194cute1_E:
	.zero		1
	.type		_ZN40_INTERNAL_8b420b2e_4_k_cu_2707587b_318194cuda3std3__45__cpo6cbeginE,@object
	.size		_ZN40_INTERNAL_8b420b2e_4_k_cu_2707587b_318194cuda3std3__45__cpo6cbeginE,(_ZN40_INTERNAL_8b420b2e_4_k_cu_2707587b_318194cuda3std3__48in_placeE - _ZN40_INTERNAL_8b420b2e_4_k_cu_2707587b_318194cuda3std3__45__cpo6cbeginE)
_ZN40_INTERNAL_8b420b2e_4_k_cu_2707587b_318194cuda3std3__45__cpo6cbeginE:
	.zero		1
	.type		_ZN40_INTERNAL_8b420b2e_4_k_cu_2707587b_318194cuda3std3__48in_placeE,@object
	.size		_ZN40_INTERNAL_8b420b2e_4_k_cu_2707587b_318194cuda3std3__48in_placeE,(_ZN40_INTERNAL_8b420b2e_4_k_cu_2707587b_318194cuda3std6ranges3__45__cpo9iter_moveE - _ZN40_INTERNAL_8b420b2e_4_k_cu_2707587b_318194cuda3std3__48in_placeE)
_ZN40_INTERNAL_8b420b2e_4_k_cu_2707587b_318194cuda3std3__48in_placeE:
	.zero		1
	.type		_ZN40_INTERNAL_8b420b2e_4_k_cu_2707587b_318194cuda3std6ranges3__45__cpo9iter_moveE,@object
	.size		_ZN40_INTERNAL_8b420b2e_4_k_cu_2707587b_318194cuda3std6ranges3__45__cpo9iter_moveE,(_ZN40_INTERNAL_8b420b2e_4_k_cu_2707587b_318194cuda3std3__45__cpo5beginE - _ZN40_INTERNAL_8b420b2e_4_k_cu_2707587b_318194cuda3std6ranges3__45__cpo9iter_moveE)
_ZN40_INTERNAL_8b420b2e_4_k_cu_2707587b_318194cuda3std6ranges3__45__cpo9iter_moveE:
	.zero		1
	.type		_ZN40_INTERNAL_8b420b2e_4_k_cu_2707587b_318194cuda3std3__45__cpo5beginE,@object
	.size		_ZN40_INTERNAL_8b420b2e_4_k_cu_2707587b_318194cuda3std3__45__cpo5beginE,(_ZN40_INTERNAL_8b420b2e_4_k_cu_2707587b_318194cuda3std3__442_GLOBAL__N__8b420b2e_4_k_cu_2707587b_318196ignoreE - _ZN40_INTERNAL_8b420b2e_4_k_cu_2707587b_318194cuda3std3__45__cpo5beginE)
_ZN40_INTERNAL_8b420b2e_4_k_cu_2707587b_318194cuda3std3__45__cpo5beginE:
	.zero		1
	.type		_ZN40_INTERNAL_8b420b2e_4_k_cu_2707587b_318194cuda3std3__442_GLOBAL__N__8b420b2e_4_k_cu_2707587b_318196ignoreE,@object
	.size		_ZN40_INTERNAL_8b420b2e_4_k_cu_2707587b_318194cuda3std3__442_GLOBAL__N__8b420b2e_4_k_cu_2707587b_318196ignoreE,(_ZN40_INTERNAL_8b420b2e_4_k_cu_2707587b_318194cute7productE - _ZN40_INTERNAL_8b420b2e_4_k_cu_2707587b_318194cuda3std3__442_GLOBAL__N__8b420b2e_4_k_cu_2707587b_318196ignoreE)
_ZN40_INTERNAL_8b420b2e_4_k_cu_2707587b_318194cuda3std3__442_GLOBAL__N__8b420b2e_4_k_cu_2707587b_318196ignoreE:
	.zero		1
	.type		_ZN40_INTERNAL_8b420b2e_4_k_cu_2707587b_318194cute7productE,@object
	.size		_ZN40_INTERNAL_8b420b2e_4_k_cu_2707587b_318194cute7productE,(_ZN40_INTERNAL_8b420b2e_4_k_cu_2707587b_318194cuda3std3__45__cpo3endE - _ZN40_INTERNAL_8b420b2e_4_k_cu_2707587b_318194cute7productE)
_ZN40_INTERNAL_8b420b2e_4_k_cu_2707587b_318194cute7productE:
	.zero		1
	.type		_ZN40_INTERNAL_8b420b2e_4_k_cu_2707587b_318194cuda3std3__45__cpo3endE,@object
	.size		_ZN40_INTERNAL_8b420b2e_4_k_cu_2707587b_318194cuda3std3__45__cpo3endE,(_ZN40_INTERNAL_8b420b2e_4_k_cu_2707587b_318194cuda3std3__419piecewise_constructE - _ZN40_INTERNAL_8b420b2e_4_k_cu_2707587b_318194cuda3std3__45__cpo3endE)
_ZN40_INTERNAL_8b420b2e_4_k_cu_2707587b_318194cuda3std3__45__cpo3endE:
	.zero		1
	.type		_ZN40_INTERNAL_8b420b2e_4_k_cu_2707587b_318194cuda3std3__419piecewise_constructE,@object
	.size		_ZN40_INTERNAL_8b420b2e_4_k_cu_2707587b_318194cuda3std3__419piecewise_constructE,(_ZN40_INTERNAL_8b420b2e_4_k_cu_2707587b_318194cuda3std3__45__cpo4cendE - _ZN40_INTERNAL_8b420b2e_4_k_cu_2707587b_318194cuda3std3__419piecewise_constructE)
_ZN40_INTERNAL_8b420b2e_4_k_cu_2707587b_318194cuda3std3__419piecewise_constructE:
	.zero		1
	.type		_ZN40_INTERNAL_8b420b2e_4_k_cu_2707587b_318194cuda3std3__45__cpo4cendE,@object
	.size		_ZN40_INTERNAL_8b420b2e_4_k_cu_2707587b_318194cuda3std3__45__cpo4cendE,(_ZN40_INTERNAL_8b420b2e_4_k_cu_2707587b_318194cuda3std6ranges3__45__cpo4swapE - _ZN40_INTERNAL_8b420b2e_4_k_cu_2707587b_318194cuda3std3__45__cpo4cendE)
_ZN40_INTERNAL_8b420b2e_4_k_cu_2707587b_318194cuda3std3__45__cpo4cendE:
	.zero		1
	.type		_ZN40_INTERNAL_8b420b2e_4_k_cu_2707587b_318194cuda3std6ranges3__45__cpo4swapE,@object
	.size		_ZN40_INTERNAL_8b420b2e_4_k_cu_2707587b_318194cuda3std6ranges3__45__cpo4swapE,(.L_11 - _ZN40_INTERNAL_8b420b2e_4_k_cu_2707587b_318194cuda3std6ranges3__45__cpo4swapE)
_ZN40_INTERNAL_8b420b2e_4_k_cu_2707587b_318194cuda3std6ranges3__45__cpo4swapE:
	.zero		1
.L_11:


//--------------------- .nv.constant0._ZN7cutlass13device_kernelINS_4gemm6kernel13GemmUniversalIN4cute5tupleIJiiiiEEENS1_10collective13CollectiveMmaINS1_35MainloopSm100TmaUmmaWarpSpecializedILi5ELi2ELi4ENS5_IJNS4_1CILi1EEENSA_ILi2EEESB_EEEEENS5_IJNSA_ILi64EEENSA_ILi256EEENSA_ILi128EEEEEENS_12float_e4m3_tENS5_IJlSB_lEEESJ_SK_NS4_8TiledMMAINS4_8MMA_AtomIJNS4_10MMA_TraitsINS4_19SM100_MMA_F8F6F4_SSEJSJ_SJ_fSF_SG_NS4_17integral_constantINS4_4UMMA5MajorELSR_0EEESS_NSP_INSQ_7ScaleInELST_0EEESU_EEEEEENS4_6LayoutINS5_IJSB_SB_SB_EEENS5_IJNSA_ILi0EEESZ_SZ_EEEEENS5_IJNS4_10UnderscoreES12_S12_EEEEENS4_23SM90_TMA_LOAD_MULTICASTENS4_14ComposedLayoutINS4_7SwizzleILi3ELi4ELi3EEENS4_18smem_ptr_flag_bitsILi8EEENSX_INS5_IJNSA_ILi8EEESH_EEENS5_IJSH_SB_EEEEEEEvNS4_8identityENS4_13SM90_TMA_LOADES1F_vS1G_EENS_8epilogue10collective18CollectiveEpilogueINS1J_23Sm100TmaWarpSpecializedILi4ELi2ELi32ELb0ELb0EEEJSI_NS5_IJNSX_ISF_SB_EES1O_EEESJ_SK_SJ_SK_NS1J_6fusion15FusionCallbacksIS1N_NS1Q_17LinearCombinationISJ_fSJ_fLNS_15FloatRoundStyleE2EEESI_S1P_JEEENS4_5SM1004TMEM4LOAD26SM100_TMEM_LOAD_16dp32b32xES1H_NS16_INS17_ILi2ELi4ELi3EEES1A_NSX_INS5_IJS1B_SF_EEENS5_IJSF_SB_EEEEEEENS4_39AutoVectorizingCopyWithAssumedAlignmentILi128EEENS4_14SM90_TMA_STOREES24_S26_S26_EEEvvEEEEvNT_6ParamsE --------------------------
	.section	.nv.constant0._ZN7cutlass13device_kernelINS_4gemm6kernel13GemmUniversalIN4cute5tupleIJiiiiEEENS1_10collective13CollectiveMmaINS1_35MainloopSm100TmaUmmaWarpSpecializedILi5ELi2ELi4ENS5_IJNS4_1CILi1EEENSA_ILi2EEESB_EEEEENS5_IJNSA_ILi64EEENSA_ILi256EEENSA_ILi128EEEEEENS_12float_e4m3_tENS5_IJlSB_lEEESJ_SK_NS4_8TiledMMAINS4_8MMA_AtomIJNS4_10MMA_TraitsINS4_19SM100_MMA_F8F6F4_SSEJSJ_SJ_fSF_SG_NS4_17integral_constantINS4_4UMMA5MajorELSR_0EEESS_NSP_INSQ_7ScaleInELST_0EEESU_EEEEEENS4_6LayoutINS5_IJSB_SB_SB_EEENS5_IJNSA_ILi0EEESZ_SZ_EEEEENS5_IJNS4_10UnderscoreES12_S12_EEEEENS4_23SM90_TMA_LOAD_MULTICASTENS4_14ComposedLayoutINS4_7SwizzleILi3ELi4ELi3EEENS4_18smem_ptr_flag_bitsILi8EEENSX_INS5_IJNSA_ILi8EEESH_EEENS5_IJSH_SB_EEEEEEEvNS4_8identityENS4_13SM90_TMA_LOADES1F_vS1G_EENS_8epilogue10collective18CollectiveEpilogueINS1J_23Sm100TmaWarpSpecializedILi4ELi2ELi32ELb0ELb0EEEJSI_NS5_IJNSX_ISF_SB_EES1O_EEESJ_SK_SJ_SK_NS1J_6fusion15FusionCallbacksIS1N_NS1Q_17LinearCombinationISJ_fSJ_fLNS_15FloatRoundStyleE2EEESI_S1P_JEEENS4_5SM1004TMEM4LOAD26SM100_TMEM_LOAD_16dp32b32xES1H_NS16_INS17_ILi2ELi4ELi3EEES1A_NSX_INS5_IJS1B_SF_EEENS5_IJSF_SB_EEEEEEENS4_39AutoVectorizingCopyWithAssumedAlignmentILi128EEENS4_14SM90_TMA_STOREES24_S26_S26_EEEvvEEEEvNT_6ParamsE,"a",@progbits
	.sectionflags	@""
	.align	4
.nv.constant0._ZN7cutlass13device_kernelINS_4gemm6kernel13GemmUniversalIN4cute5tupleIJiiiiEEENS1_10collective13CollectiveMmaINS1_35MainloopSm100TmaUmmaWarpSpecializedILi5ELi2ELi4ENS5_IJNS4_1CILi1EEENSA_ILi2EEESB_EEEEENS5_IJNSA_ILi64EEENSA_ILi256EEENSA_ILi128EEEEEENS_12float_e4m3_tENS5_IJlSB_lEEESJ_SK_NS4_8TiledMMAINS4_8MMA_AtomIJNS4_10MMA_TraitsINS4_19SM100_MMA_F8F6F4_SSEJSJ_SJ_fSF_SG_NS4_17integral_constantINS4_4UMMA5MajorELSR_0EEESS_NSP_INSQ_7ScaleInELST_0EEESU_EEEEEENS4_6LayoutINS5_IJSB_SB_SB_EEENS5_IJNSA_ILi0EEESZ_SZ_EEEEENS5_IJNS4_10UnderscoreES12_S12_EEEEENS4_23SM90_TMA_LOAD_MULTICASTENS4_14ComposedLayoutINS4_7SwizzleILi3ELi4ELi3EEENS4_18smem_ptr_flag_bitsILi8EEENSX_INS5_IJNSA_ILi8EEESH_EEENS5_IJSH_SB_EEEEEEEvNS4_8identityENS4_13SM90_TMA_LOADES1F_vS1G_EENS_8epilogue10collective18CollectiveEpilogueINS1J_23Sm100TmaWarpSpecializedILi4ELi2ELi32ELb0ELb0EEEJSI_NS5_IJNSX_ISF_SB_EES1O_EEESJ_SK_SJ_SK_NS1J_6fusion15FusionCallbacksIS1N_NS1Q_17LinearCombinationISJ_fSJ_fLNS_15FloatRoundStyleE2EEESI_S1P_JEEENS4_5SM1004TMEM4LOAD26SM100_TMEM_LOAD_16dp32b32xES1H_NS16_INS17_ILi2ELi4ELi3EEES1A_NSX_INS5_IJS1B_SF_EEENS5_IJSF_SB_EEEEEEENS4_39AutoVectorizingCopyWithAssumedAlignmentILi128EEENS4_14SM90_TMA_STOREES24_S26_S26_EEEvvEEEEvNT_6ParamsE:
	.zero		2944


//--------------------- SYMBOLS --------------------------

	.type		.nv.reservedSmem.offset0,@object
	.size		.nv.reservedSmem.offset0,0x4
	.type		.nv.reservedSmem.cap,@object
	.size		.nv.reservedSmem.cap,0x4
	.type		__assertfail,@function
